//
// Generated by NVIDIA NVVM Compiler
//
// Compiler Build ID: CL-36424714
// Cuda compilation tools, release 13.0, V13.0.88
// Based on NVVM 20.0.0
//

.version 9.0
.target sm_100
.address_size 64

	// .globl	_Z9meanShiftPdS_S_S_

.visible .entry _Z9meanShiftPdS_S_S_(
	.param .u64 .ptr .align 1 _Z9meanShiftPdS_S_S__param_0,
	.param .u64 .ptr .align 1 _Z9meanShiftPdS_S_S__param_1,
	.param .u64 .ptr .align 1 _Z9meanShiftPdS_S_S__param_2,
	.param .u64 .ptr .align 1 _Z9meanShiftPdS_S_S__param_3
)
{
	.reg .pred 	%p<26>;
	.reg .b32 	%r<148>;
	.reg .b32 	%f<3>;
	.reg .b64 	%rd<127>;
	.reg .b64 	%fd<192>;

	ld.param.u64 	%rd26, [_Z9meanShiftPdS_S_S__param_0];
	ld.param.u64 	%rd28, [_Z9meanShiftPdS_S_S__param_2];
	ld.param.u64 	%rd29, [_Z9meanShiftPdS_S_S__param_3];
	cvta.to.global.u64 	%rd30, %rd28;
	cvta.to.global.u64 	%rd31, %rd26;
	cvta.to.global.u64 	%rd32, %rd29;
	mov.u32 	%r7, %ctaid.x;
	shl.b32 	%r1, %r7, 1;
	mov.u32 	%r2, %tid.x;
	shl.b32 	%r8, %r2, 1;
	mov.u32 	%r9, %ntid.x;
	mul.lo.s32 	%r10, %r1, %r9;
	add.s32 	%r11, %r10, %r8;
	mul.lo.s32 	%r12, %r7, %r9;
	add.s32 	%r13, %r12, %r2;
	mul.wide.s32 	%rd33, %r1, 8;
	add.s64 	%rd34, %rd31, %rd33;
	ld.global.f64 	%fd190, [%rd34];
	ld.global.f64 	%fd189, [%rd34+8];
	mov.f64 	%fd13, 0d7FF0000000000000;
	{
	.reg .b32 %temp; 
	mov.b64 	{%temp, %r3}, %fd13;
	}
	mul.wide.s32 	%rd35, %r13, 8;
	add.s64 	%rd1, %rd32, %rd35;
	mul.wide.u32 	%rd36, %r12, 8;
	add.s64 	%rd2, %rd32, %rd36;
	mul.wide.s32 	%rd37, %r11, 8;
	add.s64 	%rd3, %rd30, %rd37;
	add.s32 	%r14, %r13, %r2;
	add.s32 	%r15, %r14, 1;
	mul.wide.u32 	%rd38, %r15, 8;
	add.s64 	%rd4, %rd32, %rd38;
	shl.b32 	%r16, %r2, 2;
	or.b32  	%r17, %r16, 2;
	add.s32 	%r18, %r17, %r10;
	add.s32 	%r19, %r11, %r8;
	add.s32 	%r20, %r14, %r8;
	mul.wide.u32 	%rd39, %r20, 8;
	add.s64 	%rd5, %rd32, %rd39;
	shl.b32 	%r21, %r2, 3;
	or.b32  	%r22, %r21, 4;
	add.s32 	%r23, %r18, %r17;
	add.s32 	%r24, %r19, %r16;
	add.s32 	%r25, %r20, %r16;
	add.s32 	%r26, %r22, %r12;
	mul.wide.u32 	%rd40, %r26, 8;
	add.s64 	%rd6, %rd32, %rd40;
	mul.wide.u32 	%rd41, %r25, 8;
	add.s64 	%rd7, %rd32, %rd41;
	shl.b32 	%r27, %r2, 4;
	or.b32  	%r28, %r27, 8;
	add.s32 	%r29, %r23, %r22;
	add.s32 	%r30, %r24, %r21;
	add.s32 	%r31, %r25, %r21;
	add.s32 	%r32, %r28, %r12;
	mul.wide.u32 	%rd42, %r32, 8;
	add.s64 	%rd8, %rd32, %rd42;
	mul.wide.u32 	%rd43, %r31, 8;
	add.s64 	%rd9, %rd32, %rd43;
	shl.b32 	%r33, %r2, 5;
	add.s32 	%r34, %r29, %r28;
	add.s32 	%r35, %r33, %r34;
	add.s32 	%r36, %r30, %r27;
	mul.wide.u32 	%rd44, %r34, 8;
	add.s64 	%rd10, %rd30, %rd44;
	add.s32 	%r37, %r31, %r27;
	mul.wide.u32 	%rd45, %r37, 8;
	add.s64 	%rd11, %rd32, %rd45;
	shl.b32 	%r38, %r2, 6;
	add.s32 	%r39, %r35, 16;
	add.s32 	%r40, %r38, %r39;
	add.s32 	%r41, %r36, %r33;
	mul.wide.u32 	%rd46, %r39, 8;
	add.s64 	%rd12, %rd30, %rd46;
	mul.wide.u32 	%rd47, %r41, 8;
	add.s64 	%rd13, %rd30, %rd47;
	add.s32 	%r42, %r37, %r33;
	mul.wide.u32 	%rd48, %r42, 8;
	add.s64 	%rd14, %rd32, %rd48;
	shl.b32 	%r43, %r2, 7;
	or.b32  	%r44, %r43, 64;
	add.s32 	%r45, %r40, 32;
	add.s32 	%r46, %r41, %r38;
	mul.wide.u32 	%rd49, %r45, 8;
	add.s64 	%rd15, %rd30, %rd49;
	mul.wide.u32 	%rd50, %r46, 8;
	add.s64 	%rd16, %rd30, %rd50;
	add.s32 	%r47, %r42, %r38;
	add.s32 	%r48, %r44, %r12;
	mul.wide.u32 	%rd51, %r48, 8;
	add.s64 	%rd17, %rd32, %rd51;
	mul.wide.u32 	%rd52, %r47, 8;
	add.s64 	%rd18, %rd32, %rd52;
	shl.b32 	%r49, %r2, 8;
	or.b32  	%r50, %r49, 128;
	add.s32 	%r51, %r45, %r44;
	add.s32 	%r52, %r46, %r43;
	mul.wide.u32 	%rd53, %r51, 8;
	add.s64 	%rd19, %rd30, %rd53;
	mul.wide.u32 	%rd54, %r52, 8;
	add.s64 	%rd20, %rd30, %rd54;
	add.s32 	%r53, %r47, %r43;
	add.s32 	%r54, %r50, %r12;
	mul.wide.u32 	%rd55, %r54, 8;
	add.s64 	%rd21, %rd32, %rd55;
	mul.wide.u32 	%rd56, %r53, 8;
	add.s64 	%rd22, %rd32, %rd56;
	add.s32 	%r55, %r51, %r50;
	add.s32 	%r56, %r52, %r49;
	mul.wide.u32 	%rd57, %r55, 8;
	add.s64 	%rd23, %rd30, %rd57;
	mul.wide.u32 	%rd58, %r56, 8;
	add.s64 	%rd24, %rd30, %rd58;
	mul.wide.u32 	%rd59, %r10, 8;
	add.s64 	%rd25, %rd30, %rd59;
$L__BB0_1:
	ld.param.u64 	%rd112, [_Z9meanShiftPdS_S_S__param_0];
	cvta.to.global.u64 	%rd60, %rd112;
	shl.b32 	%r57, %r2, 1;
	mul.wide.u32 	%rd61, %r57, 8;
	add.s64 	%rd62, %rd60, %rd61;
	ld.global.f64 	%fd14, [%rd62];
	sub.f64 	%fd15, %fd190, %fd14;
	ld.global.f64 	%fd16, [%rd62+8];
	sub.f64 	%fd17, %fd189, %fd16;
	abs.f64 	%fd18, %fd15;
	abs.f64 	%fd19, %fd17;
	max.f64 	%fd20, %fd19, %fd18;
	{
	.reg .b32 %temp; 
	mov.b64 	{%temp, %r58}, %fd20;
	}
	and.b32  	%r60, %r58, -4194304;
	xor.b32  	%r61, %r60, 2144337920;
	mov.b32 	%r62, 0;
	mov.b64 	%fd21, {%r62, %r61};
	mul.f64 	%fd22, %fd20, %fd21;
	mul.f64 	%fd23, %fd21, %fd18;
	setp.eq.f64 	%p1, %fd23, %fd22;
	fma.rn.f64 	%fd24, %fd23, %fd23, 0d0000000000000000;
	selp.f64 	%fd25, 0d0000000000000000, %fd24, %p1;
	mul.f64 	%fd26, %fd21, %fd19;
	setp.neu.f64 	%p3, %fd26, %fd22;
	fma.rn.f64 	%fd27, %fd26, %fd26, %fd25;
	selp.f64 	%fd28, %fd27, %fd25, %p1;
	selp.f64 	%fd29, %fd27, %fd28, %p3;
	fma.rn.f64 	%fd30, %fd22, %fd22, %fd29;
	min.f64 	%fd31, %fd30, 0d7FEFFFFFFFFFFFFF;
	rsqrt.approx.ftz.f64 	%fd32, %fd31;
	mul.rn.f64 	%fd33, %fd32, %fd32;
	neg.f64 	%fd34, %fd33;
	fma.rn.f64 	%fd35, %fd31, %fd34, 0d3FF0000000000000;
	fma.rn.f64 	%fd36, %fd35, 0d3FD8000000000000, 0d3FE0000000000000;
	mul.rn.f64 	%fd37, %fd35, %fd32;
	fma.rn.f64 	%fd38, %fd36, %fd37, %fd32;
	mul.f64 	%fd39, %fd30, %fd38;
	or.b32  	%r63, %r60, 1048576;
	mov.b64 	%fd40, {%r62, %r63};
	mul.f64 	%fd41, %fd40, %fd39;
	setp.neu.f64 	%p4, %fd29, 0d0000000000000000;
	setp.lt.u32 	%p5, %r58, %r3;
	selp.f64 	%fd42, %fd41, %fd20, %p5;
	selp.f64 	%fd5, %fd42, %fd20, %p4;
	setp.gtu.f64 	%p6, %fd5, 0d3FF0000000000000;
	@%p6 bra 	$L__BB0_6;
	mul.f64 	%fd43, %fd5, %fd5;
	mul.f64 	%fd6, %fd43, 0dBFE0000000000000;
	fma.rn.f64 	%fd44, %fd6, 0d3FF71547652B82FE, 0d4338000000000000;
	{
	.reg .b32 %temp; 
	mov.b64 	{%r4, %temp}, %fd44;
	}
	mov.f64 	%fd45, 0dC338000000000000;
	add.rn.f64 	%fd46, %fd44, %fd45;
	fma.rn.f64 	%fd47, %fd46, 0dBFE62E42FEFA39EF, %fd6;
	fma.rn.f64 	%fd48, %fd46, 0dBC7ABC9E3B39803F, %fd47;
	fma.rn.f64 	%fd49, %fd48, 0d3E5ADE1569CE2BDF, 0d3E928AF3FCA213EA;
	fma.rn.f64 	%fd50, %fd49, %fd48, 0d3EC71DEE62401315;
	fma.rn.f64 	%fd51, %fd50, %fd48, 0d3EFA01997C89EB71;
	fma.rn.f64 	%fd52, %fd51, %fd48, 0d3F2A01A014761F65;
	fma.rn.f64 	%fd53, %fd52, %fd48, 0d3F56C16C1852B7AF;
	fma.rn.f64 	%fd54, %fd53, %fd48, 0d3F81111111122322;
	fma.rn.f64 	%fd55, %fd54, %fd48, 0d3FA55555555502A1;
	fma.rn.f64 	%fd56, %fd55, %fd48, 0d3FC5555555555511;
	fma.rn.f64 	%fd57, %fd56, %fd48, 0d3FE000000000000B;
	fma.rn.f64 	%fd58, %fd57, %fd48, 0d3FF0000000000000;
	fma.rn.f64 	%fd59, %fd58, %fd48, 0d3FF0000000000000;
	{
	.reg .b32 %temp; 
	mov.b64 	{%r5, %temp}, %fd59;
	}
	{
	.reg .b32 %temp; 
	mov.b64 	{%temp, %r6}, %fd59;
	}
	shl.b32 	%r64, %r4, 20;
	add.s32 	%r65, %r64, %r6;
	mov.b64 	%fd191, {%r5, %r65};
	{
	.reg .b32 %temp; 
	mov.b64 	{%temp, %r66}, %fd6;
	}
	mov.b32 	%f2, %r66;
	abs.f32 	%f1, %f2;
	setp.lt.f32 	%p7, %f1, 0f4086232B;
	@%p7 bra 	$L__BB0_5;
	setp.lt.f64 	%p8, %fd6, 0d0000000000000000;
	add.f64 	%fd60, %fd6, 0d7FF0000000000000;
	selp.f64 	%fd191, 0d0000000000000000, %fd60, %p8;
	setp.geu.f32 	%p9, %f1, 0f40874800;
	@%p9 bra 	$L__BB0_5;
	shr.u32 	%r67, %r4, 31;
	add.s32 	%r68, %r4, %r67;
	shr.s32 	%r69, %r68, 1;
	shl.b32 	%r70, %r69, 20;
	add.s32 	%r71, %r6, %r70;
	mov.b64 	%fd61, {%r5, %r71};
	sub.s32 	%r72, %r4, %r69;
	shl.b32 	%r73, %r72, 20;
	add.s32 	%r74, %r73, 1072693248;
	mov.b32 	%r75, 0;
	mov.b64 	%fd62, {%r75, %r74};
	mul.f64 	%fd191, %fd62, %fd61;
$L__BB0_5:
	ld.param.u64 	%rd113, [_Z9meanShiftPdS_S_S__param_0];
	st.global.f64 	[%rd1], %fd191;
	cvta.to.global.u64 	%rd63, %rd113;
	shl.b32 	%r76, %r2, 1;
	mul.wide.u32 	%rd64, %r76, 8;
	add.s64 	%rd65, %rd63, %rd64;
	ld.global.f64 	%fd63, [%rd65];
	mul.f64 	%fd64, %fd191, %fd63;
	st.global.f64 	[%rd3], %fd64;
	ld.global.f64 	%fd65, [%rd1];
	ld.global.f64 	%fd66, [%rd65+8];
	mul.f64 	%fd67, %fd65, %fd66;
	st.global.f64 	[%rd3+8], %fd67;
	bra.uni 	$L__BB0_7;
$L__BB0_6:
	mov.b64 	%rd66, 0;
	st.global.u64 	[%rd1], %rd66;
	st.global.u64 	[%rd3], %rd66;
	st.global.u64 	[%rd3+8], %rd66;
$L__BB0_7:
	setp.gt.u32 	%p10, %r2, 299;
	bar.sync 	0;
	@%p10 bra 	$L__BB0_9;
	ld.param.u64 	%rd121, [_Z9meanShiftPdS_S_S__param_3];
	ld.param.u64 	%rd115, [_Z9meanShiftPdS_S_S__param_2];
	ld.global.f64 	%fd68, [%rd4];
	cvta.to.global.u64 	%rd67, %rd121;
	mov.u32 	%r77, %ctaid.x;
	mov.u32 	%r78, %ntid.x;
	mad.lo.s32 	%r79, %r77, %r78, %r2;
	add.s32 	%r80, %r79, %r2;
	mul.wide.u32 	%rd68, %r80, 8;
	add.s64 	%rd69, %rd67, %rd68;
	ld.global.f64 	%fd69, [%rd69];
	add.f64 	%fd70, %fd68, %fd69;
	st.global.f64 	[%rd69], %fd70;
	cvta.to.global.u64 	%rd70, %rd115;
	shl.b32 	%r81, %r2, 2;
	mul.lo.s32 	%r82, %r1, %r78;
	add.s32 	%r83, %r81, %r82;
	add.s32 	%r84, %r83, 2;
	mul.wide.u32 	%rd71, %r84, 8;
	add.s64 	%rd72, %rd70, %rd71;
	ld.global.f64 	%fd71, [%rd72];
	shl.b32 	%r85, %r2, 1;
	add.s32 	%r86, %r82, %r85;
	add.s32 	%r87, %r86, %r85;
	mul.wide.u32 	%rd73, %r87, 8;
	add.s64 	%rd74, %rd70, %rd73;
	ld.global.f64 	%fd72, [%rd74];
	add.f64 	%fd73, %fd71, %fd72;
	st.global.f64 	[%rd74], %fd73;
	ld.global.f64 	%fd74, [%rd72+8];
	ld.global.f64 	%fd75, [%rd74+8];
	add.f64 	%fd76, %fd74, %fd75;
	st.global.f64 	[%rd74+8], %fd76;
$L__BB0_9:
	setp.gt.u32 	%p11, %r2, 149;
	bar.sync 	0;
	@%p11 bra 	$L__BB0_11;
	ld.param.u64 	%rd122, [_Z9meanShiftPdS_S_S__param_3];
	ld.param.u64 	%rd116, [_Z9meanShiftPdS_S_S__param_2];
	cvta.to.global.u64 	%rd75, %rd122;
	shl.b32 	%r88, %r2, 2;
	or.b32  	%r89, %r88, 2;
	mov.u32 	%r90, %ctaid.x;
	mov.u32 	%r91, %ntid.x;
	mad.lo.s32 	%r92, %r90, %r91, %r89;
	mul.wide.u32 	%rd76, %r92, 8;
	add.s64 	%rd77, %rd75, %rd76;
	ld.global.f64 	%fd77, [%rd77];
	ld.global.f64 	%fd78, [%rd5];
	add.f64 	%fd79, %fd77, %fd78;
	st.global.f64 	[%rd5], %fd79;
	cvta.to.global.u64 	%rd78, %rd116;
	mul.lo.s32 	%r93, %r1, %r91;
	add.s32 	%r94, %r89, %r93;
	add.s32 	%r95, %r94, %r89;
	mul.wide.u32 	%rd79, %r95, 8;
	add.s64 	%rd80, %rd78, %rd79;
	ld.global.f64 	%fd80, [%rd80];
	shl.b32 	%r96, %r2, 1;
	add.s32 	%r97, %r93, %r96;
	add.s32 	%r98, %r97, %r96;
	add.s32 	%r99, %r98, %r88;
	mul.wide.u32 	%rd81, %r99, 8;
	add.s64 	%rd82, %rd78, %rd81;
	ld.global.f64 	%fd81, [%rd82];
	add.f64 	%fd82, %fd80, %fd81;
	st.global.f64 	[%rd82], %fd82;
	ld.global.f64 	%fd83, [%rd80+8];
	ld.global.f64 	%fd84, [%rd82+8];
	add.f64 	%fd85, %fd83, %fd84;
	st.global.f64 	[%rd82+8], %fd85;
$L__BB0_11:
	setp.gt.u32 	%p12, %r2, 74;
	bar.sync 	0;
	@%p12 bra 	$L__BB0_13;
	ld.param.u64 	%rd117, [_Z9meanShiftPdS_S_S__param_2];
	ld.global.f64 	%fd86, [%rd6];
	ld.global.f64 	%fd87, [%rd7];
	add.f64 	%fd88, %fd86, %fd87;
	st.global.f64 	[%rd7], %fd88;
	cvta.to.global.u64 	%rd83, %rd117;
	shl.b32 	%r100, %r2, 2;
	or.b32  	%r101, %r100, 2;
	mov.u32 	%r102, %ntid.x;
	mul.lo.s32 	%r103, %r1, %r102;
	add.s32 	%r104, %r101, %r103;
	add.s32 	%r105, %r104, %r101;
	shl.b32 	%r106, %r2, 3;
	add.s32 	%r107, %r106, %r105;
	add.s32 	%r108, %r107, 4;
	mul.wide.u32 	%rd84, %r108, 8;
	add.s64 	%rd85, %rd83, %rd84;
	ld.global.f64 	%fd89, [%rd85];
	shl.b32 	%r109, %r2, 1;
	add.s32 	%r110, %r103, %r109;
	add.s32 	%r111, %r110, %r109;
	add.s32 	%r112, %r111, %r100;
	add.s32 	%r113, %r112, %r106;
	mul.wide.u32 	%rd86, %r113, 8;
	add.s64 	%rd87, %rd83, %rd86;
	ld.global.f64 	%fd90, [%rd87];
	add.f64 	%fd91, %fd89, %fd90;
	st.global.f64 	[%rd87], %fd91;
	ld.global.f64 	%fd92, [%rd85+8];
	ld.global.f64 	%fd93, [%rd87+8];
	add.f64 	%fd94, %fd92, %fd93;
	st.global.f64 	[%rd87+8], %fd94;
$L__BB0_13:
	setp.gt.u32 	%p13, %r2, 36;
	bar.sync 	0;
	@%p13 bra 	$L__BB0_15;
	ld.param.u64 	%rd118, [_Z9meanShiftPdS_S_S__param_2];
	ld.global.f64 	%fd95, [%rd8];
	ld.global.f64 	%fd96, [%rd9];
	add.f64 	%fd97, %fd95, %fd96;
	st.global.f64 	[%rd9], %fd97;
	ld.global.f64 	%fd98, [%rd10];
	cvta.to.global.u64 	%rd88, %rd118;
	mov.u32 	%r114, %ntid.x;
	shl.b32 	%r115, %r2, 1;
	mad.lo.s32 	%r116, %r1, %r114, %r115;
	add.s32 	%r117, %r116, %r115;
	shl.b32 	%r118, %r2, 2;
	add.s32 	%r119, %r117, %r118;
	shl.b32 	%r120, %r2, 3;
	add.s32 	%r121, %r119, %r120;
	shl.b32 	%r122, %r2, 4;
	add.s32 	%r123, %r121, %r122;
	mul.wide.u32 	%rd89, %r123, 8;
	add.s64 	%rd90, %rd88, %rd89;
	ld.global.f64 	%fd99, [%rd90];
	add.f64 	%fd100, %fd98, %fd99;
	st.global.f64 	[%rd90], %fd100;
	ld.global.f64 	%fd101, [%rd10+8];
	ld.global.f64 	%fd102, [%rd90+8];
	add.f64 	%fd103, %fd101, %fd102;
	st.global.f64 	[%rd90+8], %fd103;
$L__BB0_15:
	setp.gt.u32 	%p14, %r2, 18;
	bar.sync 	0;
	@%p14 bra 	$L__BB0_17;
	ld.param.u64 	%rd123, [_Z9meanShiftPdS_S_S__param_3];
	cvta.to.global.u64 	%rd91, %rd123;
	shl.b32 	%r124, %r2, 5;
	mov.u32 	%r125, %ctaid.x;
	mov.u32 	%r126, %ntid.x;
	mad.lo.s32 	%r127, %r125, %r126, %r124;
	add.s32 	%r128, %r127, 16;
	mul.wide.u32 	%rd92, %r128, 8;
	add.s64 	%rd93, %rd91, %rd92;
	ld.global.f64 	%fd104, [%rd93];
	ld.global.f64 	%fd105, [%rd11];
	add.f64 	%fd106, %fd104, %fd105;
	st.global.f64 	[%rd11], %fd106;
	ld.global.f64 	%fd107, [%rd12];
	ld.global.f64 	%fd108, [%rd13];
	add.f64 	%fd109, %fd107, %fd108;
	st.global.f64 	[%rd13], %fd109;
	ld.global.f64 	%fd110, [%rd12+8];
	ld.global.f64 	%fd111, [%rd13+8];
	add.f64 	%fd112, %fd110, %fd111;
	st.global.f64 	[%rd13+8], %fd112;
$L__BB0_17:
	setp.gt.u32 	%p15, %r2, 8;
	bar.sync 	0;
	@%p15 bra 	$L__BB0_19;
	ld.param.u64 	%rd124, [_Z9meanShiftPdS_S_S__param_3];
	cvta.to.global.u64 	%rd94, %rd124;
	shl.b32 	%r129, %r2, 6;
	mov.u32 	%r130, %ctaid.x;
	mov.u32 	%r131, %ntid.x;
	mad.lo.s32 	%r132, %r130, %r131, %r129;
	add.s32 	%r133, %r132, 32;
	mul.wide.u32 	%rd95, %r133, 8;
	add.s64 	%rd96, %rd94, %rd95;
	ld.global.f64 	%fd113, [%rd96];
	ld.global.f64 	%fd114, [%rd14];
	add.f64 	%fd115, %fd113, %fd114;
	st.global.f64 	[%rd14], %fd115;
	ld.global.f64 	%fd116, [%rd15];
	ld.global.f64 	%fd117, [%rd16];
	add.f64 	%fd118, %fd116, %fd117;
	st.global.f64 	[%rd16], %fd118;
	ld.global.f64 	%fd119, [%rd15+8];
	ld.global.f64 	%fd120, [%rd16+8];
	add.f64 	%fd121, %fd119, %fd120;
	st.global.f64 	[%rd16+8], %fd121;
$L__BB0_19:
	setp.gt.u32 	%p16, %r2, 4;
	bar.sync 	0;
	@%p16 bra 	$L__BB0_21;
	ld.global.f64 	%fd122, [%rd17];
	ld.global.f64 	%fd123, [%rd18];
	add.f64 	%fd124, %fd122, %fd123;
	st.global.f64 	[%rd18], %fd124;
	ld.global.f64 	%fd125, [%rd19];
	ld.global.f64 	%fd126, [%rd20];
	add.f64 	%fd127, %fd125, %fd126;
	st.global.f64 	[%rd20], %fd127;
	ld.global.f64 	%fd128, [%rd19+8];
	ld.global.f64 	%fd129, [%rd20+8];
	add.f64 	%fd130, %fd128, %fd129;
	st.global.f64 	[%rd20+8], %fd130;
$L__BB0_21:
	setp.gt.u32 	%p17, %r2, 1;
	bar.sync 	0;
	@%p17 bra 	$L__BB0_23;
	ld.global.f64 	%fd131, [%rd21];
	ld.global.f64 	%fd132, [%rd22];
	add.f64 	%fd133, %fd131, %fd132;
	st.global.f64 	[%rd22], %fd133;
	ld.global.f64 	%fd134, [%rd23];
	ld.global.f64 	%fd135, [%rd24];
	add.f64 	%fd136, %fd134, %fd135;
	st.global.f64 	[%rd24], %fd136;
	ld.global.f64 	%fd137, [%rd23+8];
	ld.global.f64 	%fd138, [%rd24+8];
	add.f64 	%fd139, %fd137, %fd138;
	st.global.f64 	[%rd24+8], %fd139;
$L__BB0_23:
	setp.ne.s32 	%p18, %r2, 0;
	bar.sync 	0;
	@%p18 bra 	$L__BB0_25;
	ld.param.u64 	%rd125, [_Z9meanShiftPdS_S_S__param_3];
	ld.param.u64 	%rd119, [_Z9meanShiftPdS_S_S__param_2];
	cvta.to.global.u64 	%rd97, %rd125;
	mov.u32 	%r134, %ctaid.x;
	mov.u32 	%r135, %ntid.x;
	mad.lo.s32 	%r136, %r134, %r135, 256;
	mul.wide.u32 	%rd98, %r136, 8;
	add.s64 	%rd99, %rd97, %rd98;
	ld.global.f64 	%fd140, [%rd99];
	ld.global.f64 	%fd141, [%rd2];
	add.f64 	%fd142, %fd140, %fd141;
	st.global.f64 	[%rd2], %fd142;
	cvta.to.global.u64 	%rd100, %rd119;
	mad.lo.s32 	%r137, %r1, %r135, 512;
	mul.wide.u32 	%rd101, %r137, 8;
	add.s64 	%rd102, %rd100, %rd101;
	ld.global.f64 	%fd143, [%rd102];
	ld.global.f64 	%fd144, [%rd25];
	add.f64 	%fd145, %fd143, %fd144;
	st.global.f64 	[%rd25], %fd145;
	ld.global.f64 	%fd146, [%rd102+8];
	ld.global.f64 	%fd147, [%rd25+8];
	add.f64 	%fd148, %fd146, %fd147;
	st.global.f64 	[%rd25+8], %fd148;
$L__BB0_25:
	bar.sync 	0;
	@%p18 bra 	$L__BB0_27;
	ld.param.u64 	%rd126, [_Z9meanShiftPdS_S_S__param_3];
	ld.param.u64 	%rd120, [_Z9meanShiftPdS_S_S__param_2];
	cvta.to.global.u64 	%rd103, %rd126;
	mov.u32 	%r138, %ctaid.x;
	mov.u32 	%r139, %ntid.x;
	mad.lo.s32 	%r140, %r138, %r139, 512;
	mul.wide.u32 	%rd104, %r140, 8;
	add.s64 	%rd105, %rd103, %rd104;
	ld.global.f64 	%fd149, [%rd105];
	ld.global.f64 	%fd150, [%rd2];
	add.f64 	%fd151, %fd149, %fd150;
	st.global.f64 	[%rd2], %fd151;
	cvta.to.global.u64 	%rd106, %rd120;
	mad.lo.s32 	%r141, %r1, %r139, 1024;
	mul.wide.u32 	%rd107, %r141, 8;
	add.s64 	%rd108, %rd106, %rd107;
	ld.global.f64 	%fd152, [%rd108];
	ld.global.f64 	%fd153, [%rd25];
	add.f64 	%fd154, %fd152, %fd153;
	st.global.f64 	[%rd25], %fd154;
	ld.global.f64 	%fd155, [%rd108+8];
	ld.global.f64 	%fd156, [%rd25+8];
	add.f64 	%fd157, %fd155, %fd156;
	st.global.f64 	[%rd25+8], %fd157;
$L__BB0_27:
	bar.sync 	0;
	ld.global.f64 	%fd158, [%rd2];
	ld.global.f64 	%fd159, [%rd25];
	div.rn.f64 	%fd11, %fd159, %fd158;
	sub.f64 	%fd160, %fd11, %fd190;
	ld.global.f64 	%fd161, [%rd25+8];
	div.rn.f64 	%fd12, %fd161, %fd158;
	sub.f64 	%fd162, %fd12, %fd189;
	abs.f64 	%fd163, %fd160;
	abs.f64 	%fd164, %fd162;
	max.f64 	%fd165, %fd164, %fd163;
	{
	.reg .b32 %temp; 
	mov.b64 	{%temp, %r142}, %fd165;
	}
	and.b32  	%r144, %r142, -4194304;
	xor.b32  	%r145, %r144, 2144337920;
	mov.b32 	%r146, 0;
	mov.b64 	%fd166, {%r146, %r145};
	mul.f64 	%fd167, %fd165, %fd166;
	mul.f64 	%fd168, %fd166, %fd163;
	setp.eq.f64 	%p20, %fd168, %fd167;
	fma.rn.f64 	%fd169, %fd168, %fd168, 0d0000000000000000;
	selp.f64 	%fd170, 0d0000000000000000, %fd169, %p20;
	mul.f64 	%fd171, %fd166, %fd164;
	setp.neu.f64 	%p22, %fd171, %fd167;
	fma.rn.f64 	%fd172, %fd171, %fd171, %fd170;
	selp.f64 	%fd173, %fd172, %fd170, %p20;
	selp.f64 	%fd174, %fd172, %fd173, %p22;
	fma.rn.f64 	%fd175, %fd167, %fd167, %fd174;
	min.f64 	%fd176, %fd175, 0d7FEFFFFFFFFFFFFF;
	rsqrt.approx.ftz.f64 	%fd177, %fd176;
	mul.rn.f64 	%fd178, %fd177, %fd177;
	neg.f64 	%fd179, %fd178;
	fma.rn.f64 	%fd180, %fd176, %fd179, 0d3FF0000000000000;
	fma.rn.f64 	%fd181, %fd180, 0d3FD8000000000000, 0d3FE0000000000000;
	mul.rn.f64 	%fd182, %fd180, %fd177;
	fma.rn.f64 	%fd183, %fd181, %fd182, %fd177;
	mul.f64 	%fd184, %fd175, %fd183;
	or.b32  	%r147, %r144, 1048576;
	mov.b64 	%fd185, {%r146, %r147};
	mul.f64 	%fd186, %fd185, %fd184;
	setp.neu.f64 	%p23, %fd174, 0d0000000000000000;
	setp.lt.u32 	%p24, %r142, %r3;
	selp.f64 	%fd187, %fd186, %fd165, %p24;
	selp.f64 	%fd188, %fd187, %fd165, %p23;
	setp.ge.f64 	%p25, %fd188, 0d3F1A36E2EB1C432D;
	mov.f64 	%fd189, %fd12;
	mov.f64 	%fd190, %fd11;
	@%p25 bra 	$L__BB0_1;
	ld.param.u64 	%rd114, [_Z9meanShiftPdS_S_S__param_1];
	cvta.to.global.u64 	%rd109, %rd114;
	mul.wide.s32 	%rd110, %r1, 8;
	add.s64 	%rd111, %rd109, %rd110;
	st.global.f64 	[%rd111], %fd11;
	st.global.f64 	[%rd111+8], %fd12;
	ret;

}


// ===== COMPILED SASS (sm_100) =====

	.target	sm_100

	.elftype	@"ET_EXEC"


//--------------------- .note.nv.tkinfo           --------------------------
	.section	.note.nv.tkinfo,"",@"SHT_NOTE"
	.sectionflags	@"SHF_NOTE_NV_TKINFO"
	.tkinfo
        /*0018*/ 	.word	0x00000002
        /*0030*/ 	.string	""
        /*0030*/ 	.string	"ptxas"
        /*0030*/ 	.string	"Cuda compilation tools, release 13.0, V13.0.88"
        /*0030*/ 	.string	"Build cuda_13.0.r13.0/compiler.36424714_0"
        /*0030*/ 	.string	"-arch sm_100 -m 64 "



//--------------------- .note.nv.cuinfo           --------------------------
	.section	.note.nv.cuinfo,"",@"SHT_NOTE"
	.sectionflags	@"SHF_NOTE_NV_CUINFO"
        /*0018*/ 	.short	0x0002
        /*001a*/ 	.short	0x0064
        /*001c*/ 	.short	0x0082
	.zero		2


//--------------------- .nv.info                  --------------------------
	.section	.nv.info,"",@"SHT_CUDA_INFO"
	.align	4


	//----- nvinfo : EIATTR_REGCOUNT
	.align		4
        /*0000*/ 	.byte	0x04, 0x2f
        /*0002*/ 	.short	(.L_1 - .L_0)
	.align		4
.L_0:
        /*0004*/ 	.word	index@(_Z9meanShiftPdS_S_S_)
        /*0008*/ 	.word	0x0000004e


	//----- nvinfo : EIATTR_FRAME_SIZE
	.align		4
.L_1:
        /*000c*/ 	.byte	0x04, 0x11
        /*000e*/ 	.short	(.L_3 - .L_2)
	.align		4
.L_2:
        /*0010*/ 	.word	index@($__internal_0_$__cuda_sm20_div_rn_f64_full)
        /*0014*/ 	.word	0x00000000


	//----- nvinfo : EIATTR_FRAME_SIZE
	.align		4
.L_3:
        /*0018*/ 	.byte	0x04, 0x11
        /*001a*/ 	.short	(.L_5 - .L_4)
	.align		4
.L_4:
        /*001c*/ 	.word	index@(_Z9meanShiftPdS_S_S_)
        /*0020*/ 	.word	0x00000000


	//----- nvinfo : EIATTR_MIN_STACK_SIZE
	.align		4
.L_5:
        /*0024*/ 	.byte	0x04, 0x12
        /*0026*/ 	.short	(.L_7 - .L_6)
	.align		4
.L_6:
        /*0028*/ 	.word	index@(_Z9meanShiftPdS_S_S_)
        /*002c*/ 	.word	0x00000000
.L_7:


//--------------------- .nv.compat                --------------------------
	.section	.nv.compat,"",@"SHT_CUDA_COMPAT_INFO"
	.align	4
        /*0000*/ 	.byte	0x02, 0x09, 0x00, 0x00, 0x02, 0x02, 0x01, 0x00, 0x02, 0x05, 0x05, 0x00, 0x03, 0x07, 0x01, 0x01
        /*0010*/ 	.byte	0x02, 0x03, 0x00, 0x00, 0x02, 0x06, 0x01, 0x00, 0x04, 0x0b, 0x08, 0x00, 0x01, 0x00, 0x00, 0x00
        /*0020*/ 	.byte	0x00, 0x00, 0x00, 0x00


//--------------------- .nv.info._Z9meanShiftPdS_S_S_ --------------------------
	.section	.nv.info._Z9meanShiftPdS_S_S_,"",@"SHT_CUDA_INFO"
	.sectionflags	@""
	.align	4


	//----- nvinfo : EIATTR_CUDA_API_VERSION
	.align		4
        /*0000*/ 	.byte	0x04, 0x37
        /*0002*/ 	.short	(.L_9 - .L_8)
.L_8:
        /*0004*/ 	.word	0x00000082


	//----- nvinfo : EIATTR_KPARAM_INFO
	.align		4
.L_9:
        /*0008*/ 	.byte	0x04, 0x17
        /*000a*/ 	.short	(.L_11 - .L_10)
.L_10:
        /*000c*/ 	.word	0x00000000
        /*0010*/ 	.short	0x0003
        /*0012*/ 	.short	0x0018
        /*0014*/ 	.byte	0x00, 0xf5, 0x21, 0x00


	//----- nvinfo : EIATTR_KPARAM_INFO
	.align		4
.L_11:
        /*0018*/ 	.byte	0x04, 0x17
        /*001a*/ 	.short	(.L_13 - .L_12)
.L_12:
        /*001c*/ 	.word	0x00000000
        /*0020*/ 	.short	0x0002
        /*0022*/ 	.short	0x0010
        /*0024*/ 	.byte	0x00, 0xf5, 0x21, 0x00


	//----- nvinfo : EIATTR_KPARAM_INFO
	.align		4
.L_13:
        /*0028*/ 	.byte	0x04, 0x17
        /*002a*/ 	.short	(.L_15 - .L_14)
.L_14:
        /*002c*/ 	.word	0x00000000
        /*0030*/ 	.short	0x0001
        /*0032*/ 	.short	0x0008
        /*0034*/ 	.byte	0x00, 0xf5, 0x21, 0x00


	//----- nvinfo : EIATTR_KPARAM_INFO
	.align		4
.L_15:
        /*0038*/ 	.byte	0x04, 0x17
        /*003a*/ 	.short	(.L_17 - .L_16)
.L_16:
        /*003c*/ 	.word	0x00000000
        /*0040*/ 	.short	0x0000
        /*0042*/ 	.short	0x0000
        /*0044*/ 	.byte	0x00, 0xf5, 0x21, 0x00


	//----- nvinfo : EIATTR_SPARSE_MMA_MASK
	.align		4
.L_17:
        /*0048*/ 	.byte	0x03, 0x50
        /*004a*/ 	.short	0x0000


	//----- nvinfo : EIATTR_MAXREG_COUNT
	.align		4
        /*004c*/ 	.byte	0x03, 0x1b
        /*004e*/ 	.short	0x00ff


	//----- nvinfo : EIATTR_NUM_BARRIERS
	.align		4
        /*0050*/ 	.byte	0x02, 0x4c
        /*0052*/ 	.byte	0x01
	.zero		1


	//----- nvinfo : EIATTR_MERCURY_ISA_VERSION
	.align		4
        /*0054*/ 	.byte	0x03, 0x5f
        /*0056*/ 	.short	0x0101


	//----- nvinfo : EIATTR_VRC_CTA_INIT_COUNT
	.align		4
        /*0058*/ 	.byte	0x02, 0x4a
	.zero		1
	.zero		1


	//----- nvinfo : EIATTR_EXIT_INSTR_OFFSETS
	.align		4
        /*005c*/ 	.byte	0x04, 0x1c
        /*005e*/ 	.short	(.L_19 - .L_18)


	//   ....[0]....
.L_18:
        /*0060*/ 	.word	0x00002550


	//----- nvinfo : EIATTR_CRS_STACK_SIZE
	.align		4
.L_19:
        /*0064*/ 	.byte	0x04, 0x1e
        /*0066*/ 	.short	(.L_21 - .L_20)
.L_20:
        /*0068*/ 	.word	0x00000000


	//----- nvinfo : EIATTR_CBANK_PARAM_SIZE
	.align		4
.L_21:
        /*006c*/ 	.byte	0x03, 0x19
        /*006e*/ 	.short	0x0020


	//----- nvinfo : EIATTR_PARAM_CBANK
	.align		4
        /*0070*/ 	.byte	0x04, 0x0a
        /*0072*/ 	.short	(.L_23 - .L_22)
	.align		4
.L_22:
        /*0074*/ 	.word	index@(.nv.constant0._Z9meanShiftPdS_S_S_)
        /*0078*/ 	.short	0x0380
        /*007a*/ 	.short	0x0020


	//----- nvinfo : EIATTR_SW_WAR
	.align		4
.L_23:
        /*007c*/ 	.byte	0x04, 0x36
        /*007e*/ 	.short	(.L_25 - .L_24)
.L_24:
        /*0080*/ 	.word	0x00000008
.L_25:


//--------------------- .nv.callgraph             --------------------------
	.section	.nv.callgraph,"",@"SHT_CUDA_CALLGRAPH"
	.align	4
	.sectionentsize	8
	.align		4
        /*0000*/ 	.word	0x00000000
	.align		4
        /*0004*/ 	.word	0xffffffff
	.align		4
        /*0008*/ 	.word	0x00000000
	.align		4
        /*000c*/ 	.word	0xfffffffe
	.align		4
        /*0010*/ 	.word	0x00000000
	.align		4
        /*0014*/ 	.word	0xfffffffd
	.align		4
        /*0018*/ 	.word	0x00000000
	.align		4
        /*001c*/ 	.word	0xfffffffc


//--------------------- .text._Z9meanShiftPdS_S_S_ --------------------------
	.section	.text._Z9meanShiftPdS_S_S_,"ax",@progbits
	.align	128
        .global         _Z9meanShiftPdS_S_S_
        .type           _Z9meanShiftPdS_S_S_,@function
        .size           _Z9meanShiftPdS_S_S_,(.L_x_24 - _Z9meanShiftPdS_S_S_)
        .other          _Z9meanShiftPdS_S_S_,@"STO_CUDA_ENTRY STV_DEFAULT"
_Z9meanShiftPdS_S_S_:
.text._Z9meanShiftPdS_S_S_:
[----:B------:R-:W-:Y:S08]  /*0000*/  LDC R1, c[0x0][0x37c] ;  /* 0x0000df00ff017b82 */ /* 0x000ff00000000800 */
[----:B------:R-:W0:Y:S01]  /*0010*/  S2UR UR6, SR_CTAID.X ;  /* 0x00000000000679c3 */ /* 0x000e220000002500 */
[----:B------:R-:W1:Y:S01]  /*0020*/  LDCU.64 UR4, c[0x0][0x380] ;  /* 0x00007000ff0477ac */ /* 0x000e620008000a00 */
[----:B------:R-:W2:Y:S01]  /*0030*/  S2R R0, SR_TID.X ;  /* 0x0000000000007919 */ /* 0x000ea20000002100 */
[----:B------:R-:W3:Y:S05]  /*0040*/  LDCU.64 UR10, c[0x0][0x358] ;  /* 0x00006b00ff0a77ac */ /* 0x000eea0008000a00 */
[----:B------:R-:W4:Y:S01]  /*0050*/  LDC.64 R28, c[0x0][0x398] ;  /* 0x0000e600ff1c7b82 */ /* 0x000f220000000a00 */
[----:B0-----:R-:W-:-:S04]  /*0060*/  USHF.L.U32 UR9, UR6, 0x1, URZ ;  /* 0x0000000106097899 */ /* 0x001fc800080006ff */
[----:B-1----:R-:W-:-:S06]  /*0070*/  UIMAD.WIDE UR4, UR9, 0x8, UR4 ;  /* 0x00000008090478a5 */ /* 0x002fcc000f8e0204 */
[----:B------:R-:W-:Y:S02]  /*0080*/  IMAD.U32 R2, RZ, RZ, UR4 ;  /* 0x00000004ff027e24 */ /* 0x000fe4000f8e00ff */
[----:B------:R-:W-:-:S03]  /*0090*/  IMAD.U32 R3, RZ, RZ, UR5 ;  /* 0x00000005ff037e24 */ /* 0x000fc6000f8e00ff */
[----:B------:R-:W0:Y:S01]  /*00a0*/  LDCU UR4, c[0x0][0x360] ;  /* 0x00006c00ff0477ac */ /* 0x000e220008000800 */
[C---:B--2---:R-:W-:Y:S01]  /*00b0*/  LEA R6, R0.reuse, 0x4, 0x3 ;  /* 0x0000000400067811 */ /* 0x044fe200078e18ff */
[----:B---3--:R-:W5:Y:S01]  /*00c0*/  LDG.E.64 R62, desc[UR10][R2.64] ;  /* 0x0000000a023e7981 */ /* 0x008f62000c1e1b00 */
[----:B------:R-:W-:-:S03]  /*00d0*/  LEA R7, R0, 0x8, 0x4 ;  /* 0x0000000800077811 */ /* 0x000fc600078e20ff */
[----:B------:R1:W5:Y:S01]  /*00e0*/  LDG.E.64 R56, desc[UR10][R2.64+0x8] ;  /* 0x0000080a02387981 */ /* 0x000362000c1e1b00 */
[C---:B------:R-:W-:Y:S01]  /*00f0*/  LEA R4, R0.reuse, 0x2, 0x2 ;  /* 0x0000000200047811 */ /* 0x040fe200078e10ff */
[----:B------:R-:W-:Y:S01]  /*0100*/  HFMA2 R21, -RZ, RZ, 0, 4.76837158203125e-07 ;  /* 0x00000008ff157431 */ /* 0x000fe200000001ff */
[----:B------:R-:W-:Y:S01]  /*0110*/  MOV R26, 0x8 ;  /* 0x00000008001a7802 */ /* 0x000fe20000000f00 */
[----:B------:R-:W-:Y:S01]  /*0120*/  HFMA2 R22, -RZ, RZ, 0, 4.76837158203125e-07 ;  /* 0x00000008ff167431 */ /* 0x000fe200000001ff */
[----:B------:R-:W-:Y:S01]  /*0130*/  MOV R9, 0x8 ;  /* 0x0000000800097802 */ /* 0x000fe20000000f00 */
[----:B------:R-:W-:Y:S02]  /*0140*/  IMAD.MOV.U32 R16, RZ, RZ, 0x8 ;  /* 0x00000008ff107424 */ /* 0x000fe400078e00ff */
[----:B------:R-:W-:Y:S01]  /*0150*/  IMAD.MOV.U32 R24, RZ, RZ, 0x8 ;  /* 0x00000008ff187424 */ /* 0x000fe200078e00ff */
[C---:B-1----:R-:W-:Y:S01]  /*0160*/  LEA R3, R0.reuse, 0x40, 0x7 ;  /* 0x0000004000037811 */ /* 0x042fe200078e38ff */
[----:B------:R-:W-:Y:S01]  /*0170*/  IMAD.MOV.U32 R18, RZ, RZ, 0x8 ;  /* 0x00000008ff127424 */ /* 0x000fe200078e00ff */
[----:B0-----:R-:W-:Y:S01]  /*0180*/  UIMAD UR5, UR6, UR4, URZ ;  /* 0x00000004060572a4 */ /* 0x001fe2000f8e02ff */
[C---:B------:R-:W-:Y:S01]  /*0190*/  LEA R2, R0.reuse, 0x80, 0x8 ;  /* 0x0000008000027811 */ /* 0x040fe200078e40ff */
[----:B------:R-:W-:Y:S01]  /*01a0*/  UIMAD UR4, UR9, UR4, URZ ;  /* 0x00000004090472a4 */ /* 0x000fe2000f8e02ff */
[----:B------:R-:W-:Y:S01]  /*01b0*/  IMAD.MOV.U32 R14, RZ, RZ, 0x8 ;  /* 0x00000008ff0e7424 */ /* 0x000fe200078e00ff */
[----:B------:R-:W0:Y:S01]  /*01c0*/  LDCU.64 UR6, c[0x0][0x390] ;  /* 0x00007200ff0677ac */ /* 0x000e220008000a00 */
[----:B------:R-:W-:Y:S01]  /*01d0*/  IMAD.MOV.U32 R12, RZ, RZ, 0x8 ;  /* 0x00000008ff0c7424 */ /* 0x000fe200078e00ff */
[----:B------:R-:W-:Y:S01]  /*01e0*/  IADD3 R55, PT, PT, R0, UR5, RZ ;  /* 0x0000000500377c10 */ /* 0x000fe2000fffe0ff */
[----:B------:R-:W-:Y:S01]  /*01f0*/  VIADD R49, R7, UR5 ;  /* 0x0000000507317c36 */ /* 0x000fe20008000000 */
[----:B------:R-:W-:Y:S01]  /*0200*/  IADD3 R51, PT, PT, R6, UR5, RZ ;  /* 0x0000000506337c10 */ /* 0x000fe2000fffe0ff */
[----:B------:R-:W-:Y:S01]  /*0210*/  IMAD.U32 R53, RZ, RZ, UR5 ;  /* 0x00000005ff357e24 */ /* 0x000fe2000f8e00ff */
[----:B------:R-:W-:Y:S01]  /*0220*/  IADD3 R47, PT, PT, R3, UR5, RZ ;  /* 0x00000005032f7c10 */ /* 0x000fe2000fffe0ff */
[C---:B------:R-:W-:Y:S01]  /*0230*/  IMAD.IADD R5, R55.reuse, 0x1, R0 ;  /* 0x0000000137057824 */ /* 0x040fe200078e0200 */
[----:B------:R-:W-:Y:S01]  /*0240*/  IADD3 R45, PT, PT, R2, UR5, RZ ;  /* 0x00000005022d7c10 */ /* 0x000fe2000fffe0ff */
[----:B----4-:R-:W-:Y:S01]  /*0250*/  IMAD.WIDE R54, R55, 0x8, R28 ;  /* 0x0000000837367825 */ /* 0x010fe200078e021c */
[----:B------:R-:W-:-:S02]  /*0260*/  LEA R27, R0, UR4, 0x1 ;  /* 0x00000004001b7c11 */ /* 0x000fc4000f8e08ff */
[----:B------:R-:W-:Y:S01]  /*0270*/  IADD3 R25, PT, PT, R4, UR4, R4 ;  /* 0x0000000404197c10 */ /* 0x000fe2000fffe004 */
[C---:B------:R-:W-:Y:S02]  /*0280*/  IMAD R41, R0.reuse, 0x2, R5 ;  /* 0x0000000200297824 */ /* 0x040fe400078e0205 */
[----:B------:R-:W-:Y:S01]  /*0290*/  VIADD R43, R5, 0x1 ;  /* 0x00000001052b7836 */ /* 0x000fe20000000000 */
[----:B------:R-:W-:Y:S01]  /*02a0*/  IADD3 R25, PT, PT, R7, R25, R6 ;  /* 0x0000001907197210 */ /* 0x000fe20007ffe006 */
[----:B------:R-:W-:Y:S01]  /*02b0*/  IMAD R39, R0, 0x4, R41 ;  /* 0x0000000400277824 */ /* 0x000fe200078e0229 */
[----:B0-----:R-:W-:Y:S01]  /*02c0*/  UIMAD.WIDE.U32 UR4, UR4, 0x8, UR6 ;  /* 0x00000008040478a5 */ /* 0x001fe2000f8e0006 */
[----:B------:R-:W-:-:S04]  /*02d0*/  IMAD.WIDE.U32 R52, R53, 0x8, R28 ;  /* 0x0000000835347825 */ /* 0x000fc800078e001c */
[----:B------:R-:W-:Y:S02]  /*02e0*/  IMAD R37, R0, 0x8, R39 ;  /* 0x0000000800257824 */ /* 0x000fe400078e0227 */
[----:B------:R-:W-:-:S04]  /*02f0*/  IMAD.WIDE.U32 R50, R51, 0x8, R28 ;  /* 0x0000000833327825 */ /* 0x000fc800078e001c */
[----:B------:R-:W-:Y:S02]  /*0300*/  IMAD R35, R0, 0x10, R37 ;  /* 0x0000001000237824 */ /* 0x000fe400078e0225 */
[----:B------:R-:W-:-:S03]  /*0310*/  IMAD.WIDE.U32 R48, R49, 0x8, R28 ;  /* 0x0000000831307825 */ /* 0x000fc600078e001c */
[----:B------:R-:W-:Y:S01]  /*0320*/  LEA R33, R0, R35, 0x5 ;  /* 0x0000002300217211 */ /* 0x000fe200078e28ff */
[----:B------:R-:W-:-:S04]  /*0330*/  IMAD.WIDE.U32 R46, R47, 0x8, R28 ;  /* 0x000000082f2e7825 */ /* 0x000fc800078e001c */
[----:B------:R-:W-:Y:S02]  /*0340*/  IMAD R31, R0, 0x40, R33 ;  /* 0x00000040001f7824 */ /* 0x000fe400078e0221 */
[----:B------:R-:W-:-:S04]  /*0350*/  IMAD.WIDE.U32 R44, R45, 0x8, R28 ;  /* 0x000000082d2c7825 */ /* 0x000fc800078e001c */
[----:B------:R-:W-:Y:S02]  /*0360*/  IMAD R5, R0, 0x80, R31 ;  /* 0x0000008000057824 */ /* 0x000fe400078e021f */
[----:B------:R-:W-:-:S04]  /*0370*/  IMAD.WIDE.U32 R42, R43, 0x8, R28 ;  /* 0x000000082b2a7825 */ /* 0x000fc800078e001c */
[----:B------:R-:W-:-:S04]  /*0380*/  IMAD.WIDE.U32 R40, R41, 0x8, R28 ;  /* 0x0000000829287825 */ /* 0x000fc800078e001c */
[----:B------:R-:W-:-:S04]  /*0390*/  IMAD.WIDE.U32 R38, R39, 0x8, R28 ;  /* 0x0000000827267825 */ /* 0x000fc800078e001c */
[----:B------:R-:W-:-:S04]  /*03a0*/  IMAD.WIDE.U32 R36, R37, 0x8, R28 ;  /* 0x0000000825247825 */ /* 0x000fc800078e001c */
[----:B------:R-:W-:-:S04]  /*03b0*/  IMAD.WIDE.U32 R34, R35, 0x8, R28 ;  /* 0x0000000823227825 */ /* 0x000fc800078e001c */
[----:B------:R-:W-:-:S04]  /*03c0*/  IMAD.WIDE.U32 R32, R33, 0x8, R28 ;  /* 0x0000000821207825 */ /* 0x000fc800078e001c */
[----:B------:R-:W-:-:S04]  /*03d0*/  IMAD.WIDE.U32 R30, R31, 0x8, R28 ;  /* 0x000000081f1e7825 */ /* 0x000fc800078e001c */
[----:B------:R-:W-:-:S04]  /*03e0*/  IMAD.WIDE.U32 R28, R5, 0x8, R28 ;  /* 0x00000008051c7825 */ /* 0x000fc800078e001c */
[C---:B------:R-:W-:Y:S02]  /*03f0*/  IMAD R5, R0.reuse, 0x2, R27 ;  /* 0x0000000200057824 */ /* 0x040fe400078e021b */
[C---:B------:R-:W-:Y:S02]  /*0400*/  IMAD R4, R0.reuse, 0x20, R25 ;  /* 0x0000002000047824 */ /* 0x040fe400078e0219 */
[----:B------:R-:W-:Y:S02]  /*0410*/  IMAD R5, R0, 0x4, R5 ;  /* 0x0000000400057824 */ /* 0x000fe400078e0205 */
[----:B------:R-:W-:Y:S01]  /*0420*/  IMAD.MOV.U32 R11, RZ, RZ, 0x8 ;  /* 0x00000008ff0b7424 */ /* 0x000fe200078e00ff */
[----:B------:R-:W-:Y:S01]  /*0430*/  IADD3 R23, PT, PT, R4, 0x10, RZ ;  /* 0x0000001004177810 */ /* 0x000fe20007ffe0ff */
[----:B------:R-:W-:Y:S01]  /*0440*/  IMAD.WIDE R26, R27, R26, UR6 ;  /* 0x000000061b1a7e25 */ /* 0x000fe2000f8e021a */
[----:B------:R-:W-:-:S03]  /*0450*/  LEA R5, R0, R5, 0x3 ;  /* 0x0000000500057211 */ /* 0x000fc600078e18ff */
[C---:B------:R-:W-:Y:S02]  /*0460*/  IMAD R4, R0.reuse, 0x40, R23 ;  /* 0x0000004000047824 */ /* 0x040fe400078e0217 */
[----:B------:R-:W-:Y:S02]  /*0470*/  IMAD R5, R0, 0x10, R5 ;  /* 0x0000001000057824 */ /* 0x000fe400078e0205 */
[----:B------:R-:W-:Y:S01]  /*0480*/  IMAD.WIDE.U32 R24, R25, R24, UR6 ;  /* 0x0000000619187e25 */ /* 0x000fe2000f8e0018 */
[----:B------:R-:W-:-:S03]  /*0490*/  IADD3 R4, PT, PT, R4, 0x20, RZ ;  /* 0x0000002004047810 */ /* 0x000fc60007ffe0ff */
[C---:B------:R-:W-:Y:S02]  /*04a0*/  IMAD R5, R0.reuse, 0x20, R5 ;  /* 0x0000002000057824 */ /* 0x040fe400078e0205 */
[----:B------:R-:W-:Y:S02]  /*04b0*/  IMAD.IADD R3, R3, 0x1, R4 ;  /* 0x0000000103037824 */ /* 0x000fe400078e0204 */
[----:B------:R-:W-:Y:S02]  /*04c0*/  IMAD R15, R0, 0x40, R5 ;  /* 0x00000040000f7824 */ /* 0x000fe400078e0205 */
[----:B------:R-:W-:Y:S02]  /*04d0*/  IMAD.IADD R10, R2, 0x1, R3 ;  /* 0x00000001020a7824 */ /* 0x000fe400078e0203 */
[----:B------:R-:W-:Y:S01]  /*04e0*/  IMAD.WIDE.U32 R22, R23, R22, UR6 ;  /* 0x0000000617167e25 */ /* 0x000fe2000f8e0016 */
[----:B------:R-:W-:-:S03]  /*04f0*/  LEA R13, R0, R15, 0x7 ;  /* 0x0000000f000d7211 */ /* 0x000fc600078e38ff */
[----:B------:R-:W-:-:S04]  /*0500*/  IMAD.WIDE.U32 R20, R4, R21, UR6 ;  /* 0x0000000604147e25 */ /* 0x000fc8000f8e0015 */
[----:B------:R-:W-:Y:S02]  /*0510*/  IMAD R8, R0, 0x100, R13 ;  /* 0x0000010000087824 */ /* 0x000fe400078e020d */
[----:B------:R-:W-:-:S04]  /*0520*/  IMAD.WIDE.U32 R18, R5, R18, UR6 ;  /* 0x0000000605127e25 */ /* 0x000fc8000f8e0012 */
[----:B------:R-:W-:-:S04]  /*0530*/  IMAD.WIDE.U32 R16, R3, R16, UR6 ;  /* 0x0000000603107e25 */ /* 0x000fc8000f8e0010 */
[----:B------:R-:W-:-:S04]  /*0540*/  IMAD.WIDE.U32 R14, R15, R14, UR6 ;  /* 0x000000060f0e7e25 */ /* 0x000fc8000f8e000e */
[----:B------:R-:W-:-:S04]  /*0550*/  IMAD.WIDE.U32 R12, R13, R12, UR6 ;  /* 0x000000060d0c7e25 */ /* 0x000fc8000f8e000c */
[----:B------:R-:W-:-:S04]  /*0560*/  IMAD.WIDE.U32 R10, R10, R11, UR6 ;  /* 0x000000060a0a7e25 */ /* 0x000fc8000f8e000b */
[----:B------:R-:W-:-:S07]  /*0570*/  IMAD.WIDE.U32 R8, R8, R9, UR6 ;  /* 0x0000000608087e25 */ /* 0x000fce000f8e0009 */
.L_x_17:
[----:B------:R-:W0:Y:S01]  /*0580*/  LDC.64 R2, c[0x0][0x380] ;  /* 0x0000e000ff027b82 */ /* 0x000e220000000a00 */
[----:B------:R-:W-:-:S05]  /*0590*/  SHF.L.U32 R5, R0, 0x1, RZ ;  /* 0x0000000100057819 */ /* 0x000fca00000006ff */
[----:B0-----:R-:W-:-:S05]  /*05a0*/  IMAD.WIDE.U32 R2, R5, 0x8, R2 ;  /* 0x0000000805027825 */ /* 0x001fca00078e0002 */
[----:B------:R-:W2:Y:S04]  /*05b0*/  LDG.E.64 R60, desc[UR10][R2.64] ;  /* 0x0000000a023c7981 */ /* 0x000ea8000c1e1b00 */
[----:B------:R-:W3:Y:S01]  /*05c0*/  LDG.E.64 R58, desc[UR10][R2.64+0x8] ;  /* 0x0000080a023a7981 */ /* 0x000ee2000c1e1b00 */
[----:B------:R-:W-:Y:S01]  /*05d0*/  MOV R64, RZ ;  /* 0x000000ff00407202 */ /* 0x000fe20000000f00 */
[----:B------:R-:W-:Y:S01]  /*05e0*/  UMOV UR6, 0xffffffff ;  /* 0xffffffff00067882 */ /* 0x000fe20000000000 */
[----:B------:R-:W-:Y:S01]  /*05f0*/  UMOV UR7, 0x7fefffff ;  /* 0x7fefffff00077882 */ /* 0x000fe20000000000 */
[----:B------:R-:W-:Y:S01]  /*0600*/  IMAD.MOV.U32 R70, RZ, RZ, 0x0 ;  /* 0x00000000ff467424 */ /* 0x000fe200078e00ff */
[----:B------:R-:W-:Y:S01]  /*0610*/  UMOV UR8, UR7 ;  /* 0x0000000700087c82 */ /* 0x000fe20008000000 */
[----:B------:R-:W-:Y:S01]  /*0620*/  MOV R71, 0x3fd80000 ;  /* 0x3fd8000000477802 */ /* 0x000fe20000000f00 */
[----:B------:R-:W-:Y:S01]  /*0630*/  BSSY.RECONVERGENT B0, `(.L_x_0) ;  /* 0x0000080000007945 */ /* 0x000fe20003800200 */
[----:B--2--5:R-:W-:-:S02]  /*0640*/  DADD R60, -R60, R62 ;  /* 0x000000003c3c7229 */ /* 0x024fc4000000013e */
[----:B---3--:R-:W-:-:S08]  /*0650*/  DADD R58, -R58, R56 ;  /* 0x000000003a3a7229 */ /* 0x008fd00000000138 */
[----:B------:R-:W-:Y:S01]  /*0660*/  IMAD.MOV.U32 R4, RZ, RZ, R61 ;  /* 0x000000ffff047224 */ /* 0x000fe200078e003d */
[----:B------:R-:W-:Y:S01]  /*0670*/  DSETP.MAX.AND P0, P1, |R60|, |R58|, PT ;  /* 0x4000003a3c00722a */ /* 0x000fe2000390f200 */
[----:B------:R-:W-:Y:S02]  /*0680*/  IMAD.MOV.U32 R7, RZ, RZ, R59 ;  /* 0x000000ffff077224 */ /* 0x000fe400078e003b */
[----:B------:R-:W-:-:S03]  /*0690*/  IMAD.MOV.U32 R5, RZ, RZ, R58 ;  /* 0x000000ffff057224 */ /* 0x000fc600078e003a */
[----:B------:R-:W-:Y:S02]  /*06a0*/  FSEL R65, |R4|, |R7|, P0 ;  /* 0x4000000704417208 */ /* 0x000fe40000000200 */
[----:B------:R-:W-:-:S04]  /*06b0*/  MOV R4, R60 ;  /* 0x0000003c00047202 */ /* 0x000fc80000000f00 */
[----:B------:R-:W-:Y:S02]  /*06c0*/  SEL R4, R4, R5, P0 ;  /* 0x0000000504047207 */ /* 0x000fe40000000000 */
[----:B------:R-:W-:-:S05]  /*06d0*/  @P1 LOP3.LUT R65, R7, 0x80000, RZ, 0xfc, !PT ;  /* 0x0008000007411812 */ /* 0x000fca00078efcff */
[----:B------:R-:W-:-:S05]  /*06e0*/  IMAD.MOV.U32 R5, RZ, RZ, R65 ;  /* 0x000000ffff057224 */ /* 0x000fca00078e0041 */
[----:B------:R-:W-:-:S04]  /*06f0*/  LOP3.LUT R6, R5, 0xffc00000, RZ, 0xc0, !PT ;  /* 0xffc0000005067812 */ /* 0x000fc800078ec0ff */
[----:B------:R-:W-:-:S06]  /*0700*/  LOP3.LUT R65, R6, 0x7fd00000, RZ, 0x3c, !PT ;  /* 0x7fd0000006417812 */ /* 0x000fcc00078e3cff */
[-C--:B------:R-:W-:Y:S02]  /*0710*/  DMUL R66, |R60|, R64.reuse ;  /* 0x000000403c427228 */ /* 0x080fe40000000200 */
[-C--:B------:R-:W-:Y:S02]  /*0720*/  DMUL R60, R4, R64.reuse ;  /* 0x00000040043c7228 */ /* 0x080fe40000000000 */
[----:B------:R-:W-:-:S04]  /*0730*/  DMUL R58, |R58|, R64 ;  /* 0x000000403a3a7228 */ /* 0x000fc80000000200 */
[C---:B------:R-:W-:Y:S02]  /*0740*/  DFMA R68, R66.reuse, R66, RZ ;  /* 0x000000424244722b */ /* 0x040fe400000000ff */
[--C-:B------:R-:W-:Y:S02]  /*0750*/  DSETP.NEU.AND P1, PT, R66, R60.reuse, PT ;  /* 0x0000003c4200722a */ /* 0x100fe40003f2d000 */
[----:B------:R-:W-:-:S06]  /*0760*/  DSETP.NEU.AND P0, PT, R58, R60, PT ;  /* 0x0000003c3a00722a */ /* 0x000fcc0003f0d000 */
[----:B------:R-:W-:Y:S02]  /*0770*/  FSEL R66, R68, RZ, P1 ;  /* 0x000000ff44427208 */ /* 0x000fe40000800000 */
[----:B------:R-:W-:-:S06]  /*0780*/  FSEL R67, R69, RZ, P1 ;  /* 0x000000ff45437208 */ /* 0x000fcc0000800000 */
[----:B------:R-:W-:-:S10]  /*0790*/  DFMA R64, R58, R58, R66 ;  /* 0x0000003a3a40722b */ /* 0x000fd40000000042 */
[C---:B------:R-:W-:Y:S02]  /*07a0*/  FSEL R59, R64.reuse, R66, !P1 ;  /* 0x00000042403b7208 */ /* 0x040fe40004800000 */
[C---:B------:R-:W-:Y:S02]  /*07b0*/  FSEL R67, R65.reuse, R67, !P1 ;  /* 0x0000004341437208 */ /* 0x040fe40004800000 */
[----:B------:R-:W-:Y:S01]  /*07c0*/  FSEL R58, R64, R59, P0 ;  /* 0x0000003b403a7208 */ /* 0x000fe20000000000 */
[----:B------:R-:W-:Y:S01]  /*07d0*/  IMAD.U32 R64, RZ, RZ, UR8 ;  /* 0x00000008ff407e24 */ /* 0x000fe2000f8e00ff */
[----:B------:R-:W-:-:S06]  /*07e0*/  FSEL R59, R65, R67, P0 ;  /* 0x00000043413b7208 */ /* 0x000fcc0000000000 */
[----:B------:R-:W-:-:S08]  /*07f0*/  DFMA R60, R60, R60, R58 ;  /* 0x0000003c3c3c722b */ /* 0x000fd0000000003a */
[----:B------:R-:W-:Y:S02]  /*0800*/  DSETP.MIN.AND P0, P1, R60, UR6, PT ;  /* 0x000000063c007e2a */ /* 0x000fe4000b900000 */
[----:B------:R-:W-:-:S05]  /*0810*/  IMAD.MOV.U32 R7, RZ, RZ, R61 ;  /* 0x000000ffff077224 */ /* 0x000fca00078e003d */
[----:B------:R-:W-:Y:S02]  /*0820*/  FSEL R67, R7, UR8, P0 ;  /* 0x0000000807437c08 */ /* 0x000fe40008000000 */
[----:B------:R-:W-:-:S04]  /*0830*/  MOV R7, R60 ;  /* 0x0000003c00077202 */ /* 0x000fc80000000f00 */
[----:B------:R-:W-:Y:S01]  /*0840*/  SEL R66, R7, UR6, P0 ;  /* 0x0000000607427c07 */ /* 0x000fe20008000000 */
[----:B------:R-:W-:Y:S01]  /*0850*/  DSETP.NEU.AND P0, PT, R58, RZ, PT ;  /* 0x000000ff3a00722a */ /* 0x000fe20003f0d000 */
[----:B------:R-:W-:Y:S01]  /*0860*/  @P1 LOP3.LUT R67, R64, 0x80000, RZ, 0xfc, !PT ;  /* 0x0008000040431812 */ /* 0x000fe200078efcff */
[----:B------:R-:W-:Y:S01]  /*0870*/  IMAD.MOV.U32 R64, RZ, RZ, RZ ;  /* 0x000000ffff407224 */ /* 0x000fe200078e00ff */
[----:B------:R-:W-:Y:S01]  /*0880*/  LOP3.LUT R7, R6, 0x100000, RZ, 0xfc, !PT ;  /* 0x0010000006077812 */ /* 0x000fe200078efcff */
[----:B------:R-:W-:Y:S01]  /*0890*/  IMAD.MOV.U32 R6, RZ, RZ, RZ ;  /* 0x000000ffff067224 */ /* 0x000fe200078e00ff */
[----:B------:R-:W0:Y:S01]  /*08a0*/  MUFU.RSQ64H R65, R67 ;  /* 0x0000004300417308 */ /* 0x000e220000001c00 */
[----:B------:R-:W-:Y:S02]  /*08b0*/  ISETP.GE.U32.AND P1, PT, R5, 0x7ff00000, PT ;  /* 0x7ff000000500780c */ /* 0x000fe40003f26070 */
[----:B0-----:R-:W-:-:S08]  /*08c0*/  DMUL R68, R64, R64 ;  /* 0x0000004040447228 */ /* 0x001fd00000000000 */
[----:B------:R-:W-:-:S08]  /*08d0*/  DFMA R68, R66, -R68, 1 ;  /* 0x3ff000004244742b */ /* 0x000fd00000000844 */
[----:B------:R-:W-:Y:S02]  /*08e0*/  DFMA R70, R68, R70, 0.5 ;  /* 0x3fe000004446742b */ /* 0x000fe40000000046 */
[----:B------:R-:W-:-:S08]  /*08f0*/  DMUL R68, R64, R68 ;  /* 0x0000004440447228 */ /* 0x000fd00000000000 */
[----:B------:R-:W-:-:S08]  /*0900*/  DFMA R68, R70, R68, R64 ;  /* 0x000000444644722b */ /* 0x000fd00000000040 */
[----:B------:R-:W-:-:S08]  /*0910*/  DMUL R68, R60, R68 ;  /* 0x000000443c447228 */ /* 0x000fd00000000000 */
[----:B------:R-:W-:-:S10]  /*0920*/  DMUL R68, R68, R6 ;  /* 0x0000000644447228 */ /* 0x000fd40000000000 */
[-C--:B------:R-:W-:Y:S02]  /*0930*/  FSEL R7, R68, R4.reuse, !P1 ;  /* 0x0000000444077208 */ /* 0x080fe40004800000 */
[-C--:B------:R-:W-:Y:S02]  /*0940*/  FSEL R69, R69, R5.reuse, !P1 ;  /* 0x0000000545457208 */ /* 0x080fe40004800000 */
[----:B------:R-:W-:Y:S02]  /*0950*/  FSEL R4, R7, R4, P0 ;  /* 0x0000000407047208 */ /* 0x000fe40000000000 */
[----:B------:R-:W-:-:S06]  /*0960*/  FSEL R5, R69, R5, P0 ;  /* 0x0000000545057208 */ /* 0x000fcc0000000000 */
[----:B------:R-:W-:-:S14]  /*0970*/  DSETP.GTU.AND P0, PT, R4, 1, PT ;  /* 0x3ff000000400742a */ /* 0x000fdc0003f0c000 */
[----:B-1----:R-:W-:Y:S05]  /*0980*/  @P0 BRA `(.L_x_1) ;  /* 0x00000004001c0947 */ /* 0x002fea0003800000 */
[----:B------:R-:W-:Y:S01]  /*0990*/  DMUL R4, R4, R4 ;  /* 0x0000000404047228 */ /* 0x000fe20000000000 */
[----:B------:R-:W-:Y:S01]  /*09a0*/  IMAD.MOV.U32 R6, RZ, RZ, 0x652b82fe ;  /* 0x652b82feff067424 */ /* 0x000fe200078e00ff */
[----:B------:R-:W-:Y:S01]  /*09b0*/  MOV R7, 0x3ff71547 ;  /* 0x3ff7154700077802 */ /* 0x000fe20000000f00 */
[----:B------:R-:W-:Y:S01]  /*09c0*/  UMOV UR6, 0xfefa39ef ;  /* 0xfefa39ef00067882 */ /* 0x000fe20000000000 */
[----:B------:R-:W-:Y:S01]  /*09d0*/  UMOV UR7, 0x3fe62e42 ;  /* 0x3fe62e4200077882 */ /* 0x000fe20000000000 */
[----:B------:R-:W-:Y:S03]  /*09e0*/  BSSY.RECONVERGENT B1, `(.L_x_2) ;  /* 0x0000038000017945 */ /* 0x000fe60003800200 */
[----:B------:R-:W-:-:S08]  /*09f0*/  DMUL R4, R4, -0.5 ;  /* 0xbfe0000004047828 */ /* 0x000fd00000000000 */
[----:B------:R-:W-:Y:S02]  /*0a00*/  DFMA R6, R4, R6, 6.75539944105574400000e+15 ;  /* 0x433800000406742b */ /* 0x000fe40000000006 */
[----:B------:R-:W-:-:S06]  /*0a10*/  FSETP.GEU.AND P0, PT, |R5|, 4.1917929649353027344, PT ;  /* 0x4086232b0500780b */ /* 0x000fcc0003f0e200 */
[----:B------:R-:W-:-:S08]  /*0a20*/  DADD R58, R6, -6.75539944105574400000e+15 ;  /* 0xc3380000063a7429 */ /* 0x000fd00000000000 */
[----:B------:R-:W-:Y:S01]  /*0a30*/  DFMA R60, R58, -UR6, R4 ;  /* 0x800000063a3c7c2b */ /* 0x000fe20008000004 */
[----:B------:R-:W-:Y:S01]  /*0a40*/  UMOV UR6, 0x3b39803f ;  /* 0x3b39803f00067882 */ /* 0x000fe20000000000 */
[----:B------:R-:W-:-:S06]  /*0a50*/  UMOV UR7, 0x3c7abc9e ;  /* 0x3c7abc9e00077882 */ /* 0x000fcc0000000000 */
[----:B------:R-:W-:Y:S01]  /*0a60*/  DFMA R58, R58, -UR6, R60 ;  /* 0x800000063a3a7c2b */ /* 0x000fe2000800003c */
[----:B------:R-:W-:Y:S01]  /*0a70*/  UMOV UR6, 0x69ce2bdf ;  /* 0x69ce2bdf00067882 */ /* 0x000fe20000000000 */
[----:B------:R-:W-:Y:S01]  /*0a80*/  IMAD.MOV.U32 R60, RZ, RZ, -0x35dec16 ;  /* 0xfca213eaff3c7424 */ /* 0x000fe200078e00ff */
[----:B------:R-:W-:Y:S01]  /*0a90*/  UMOV UR7, 0x3e5ade15 ;  /* 0x3e5ade1500077882 */ /* 0x000fe20000000000 */
[----:B------:R-:W-:-:S06]  /*0aa0*/  IMAD.MOV.U32 R61, RZ, RZ, 0x3e928af3 ;  /* 0x3e928af3ff3d7424 */ /* 0x000fcc00078e00ff */
[----:B------:R-:W-:Y:S01]  /*0ab0*/  DFMA R60, R58, UR6, R60 ;  /* 0x000000063a3c7c2b */ /* 0x000fe2000800003c */
[----:B------:R-:W-:Y:S01]  /*0ac0*/  UMOV UR6, 0x62401315 ;  /* 0x6240131500067882 */ /* 0x000fe20000000000 */
[----:B------:R-:W-:-:S06]  /*0ad0*/  UMOV UR7, 0x3ec71dee ;  /* 0x3ec71dee00077882 */ /* 0x000fcc0000000000 */
[----:B------:R-:W-:Y:S01]  /*0ae0*/  DFMA R60, R58, R60, UR6 ;  /* 0x000000063a3c7e2b */ /* 0x000fe2000800003c */
        /* <DEDUP_REMOVED lines=20> */
[----:B------:R-:W-:-:S08]  /*0c30*/  DFMA R60, R58, R60, UR6 ;  /* 0x000000063a3c7e2b */ /* 0x000fd0000800003c */
[----:B------:R-:W-:-:S08]  /*0c40*/  DFMA R60, R58, R60, 1 ;  /* 0x3ff000003a3c742b */ /* 0x000fd0000000003c */
[----:B------:R-:W-:-:S10]  /*0c50*/  DFMA R60, R58, R60, 1 ;  /* 0x3ff000003a3c742b */ /* 0x000fd4000000003c */
[----:B------:R-:W-:Y:S01]  /*0c60*/  LEA R59, R6, R61, 0x14 ;  /* 0x0000003d063b7211 */ /* 0x000fe200078ea0ff */
[----:B------:R-:W-:Y:S01]  /*0c70*/  IMAD.MOV.U32 R58, RZ, RZ, R60 ;  /* 0x000000ffff3a7224 */ /* 0x000fe200078e003c */
[----:B------:R-:W-:Y:S06]  /*0c80*/  @!P0 BRA `(.L_x_3) ;  /* 0x0000000000348947 */ /* 0x000fec0003800000 */
[----:B------:R-:W-:Y:S01]  /*0c90*/  FSETP.GEU.AND P1, PT, |R5|, 4.2275390625, PT ;  /* 0x408748000500780b */ /* 0x000fe20003f2e200 */
[C---:B------:R-:W-:Y:S02]  /*0ca0*/  DADD R58, R4.reuse, +INF ;  /* 0x7ff00000043a7429 */ /* 0x040fe40000000000 */
[----:B------:R-:W-:-:S08]  /*0cb0*/  DSETP.GEU.AND P0, PT, R4, RZ, PT ;  /* 0x000000ff0400722a */ /* 0x000fd00003f0e000 */
[----:B------:R-:W-:Y:S02]  /*0cc0*/  FSEL R58, R58, RZ, P0 ;  /* 0x000000ff3a3a7208 */ /* 0x000fe40000000000 */
[----:B------:R-:W-:Y:S01]  /*0cd0*/  @!P1 LEA.HI R7, R6, R6, RZ, 0x1 ;  /* 0x0000000606079211 */ /* 0x000fe200078f08ff */
[----:B------:R-:W-:Y:S01]  /*0ce0*/  @!P1 IMAD.MOV.U32 R4, RZ, RZ, R60 ;  /* 0x000000ffff049224 */ /* 0x000fe200078e003c */
[----:B------:R-:W-:Y:S02]  /*0cf0*/  FSEL R59, R59, RZ, P0 ;  /* 0x000000ff3b3b7208 */ /* 0x000fe40000000000 */
[----:B------:R-:W-:-:S04]  /*0d00*/  @!P1 SHF.R.S32.HI R7, RZ, 0x1, R7 ;  /* 0x00000001ff079819 */ /* 0x000fc80000011407 */
[----:B------:R-:W-:Y:S01]  /*0d10*/  @!P1 LEA R5, R7, R61, 0x14 ;  /* 0x0000003d07059211 */ /* 0x000fe200078ea0ff */
[----:B------:R-:W-:-:S05]  /*0d20*/  @!P1 IMAD.IADD R6, R6, 0x1, -R7 ;  /* 0x0000000106069824 */ /* 0x000fca00078e0a07 */
[----:B------:R-:W-:Y:S01]  /*0d30*/  @!P1 LEA R7, R6, 0x3ff00000, 0x14 ;  /* 0x3ff0000006079811 */ /* 0x000fe200078ea0ff */
[----:B------:R-:W-:-:S06]  /*0d40*/  @!P1 IMAD.MOV.U32 R6, RZ, RZ, RZ ;  /* 0x000000ffff069224 */ /* 0x000fcc00078e00ff */
[----:B------:R-:W-:-:S11]  /*0d50*/  @!P1 DMUL R58, R4, R6 ;  /* 0x00000006043a9228 */ /* 0x000fd60000000000 */
.L_x_3:
[----:B------:R-:W-:Y:S05]  /*0d60*/  BSYNC.RECONVERGENT B1 ;  /* 0x0000000000017941 */ /* 0x000fea0003800200 */
.L_x_2:
[----:B------:R0:W-:Y:S04]  /*0d70*/  STG.E.64 desc[UR10][R54.64], R58 ;  /* 0x0000003a36007986 */ /* 0x0001e8000c101b0a */
[----:B------:R-:W2:Y:S02]  /*0d80*/  LDG.E.64 R4, desc[UR10][R2.64] ;  /* 0x0000000a02047981 */ /* 0x000ea4000c1e1b00 */
[----:B--2---:R-:W-:-:S07]  /*0d90*/  DMUL R4, R4, R58 ;  /* 0x0000003a04047228 */ /* 0x004fce0000000000 */
[----:B------:R0:W-:Y:S04]  /*0da0*/  STG.E.64 desc[UR10][R26.64], R4 ;  /* 0x000000041a007986 */ /* 0x0001e8000c101b0a */
[----:B------:R-:W2:Y:S04]  /*0db0*/  LDG.E.64 R60, desc[UR10][R2.64+0x8] ;  /* 0x0000080a023c7981 */ /* 0x000ea8000c1e1b00 */
[----:B------:R-:W2:Y:S02]  /*0dc0*/  LDG.E.64 R6, desc[UR10][R54.64] ;  /* 0x0000000a36067981 */ /* 0x000ea4000c1e1b00 */
[----:B--2---:R-:W-:-:S07]  /*0dd0*/  DMUL R6, R6, R60 ;  /* 0x0000003c06067228 */ /* 0x004fce0000000000 */
[----:B------:R0:W-:Y:S01]  /*0de0*/  STG.E.64 desc[UR10][R26.64+0x8], R6 ;  /* 0x000008061a007986 */ /* 0x0001e2000c101b0a */
[----:B------:R-:W-:Y:S05]  /*0df0*/  BRA `(.L_x_4) ;  /* 0x00000000000c7947 */ /* 0x000fea0003800000 */
.L_x_1:
[----:B------:R1:W-:Y:S04]  /*0e00*/  STG.E.64 desc[UR10][R54.64], RZ ;  /* 0x000000ff36007986 */ /* 0x0003e8000c101b0a */
[----:B------:R1:W-:Y:S04]  /*0e10*/  STG.E.64 desc[UR10][R26.64], RZ ;  /* 0x000000ff1a007986 */ /* 0x0003e8000c101b0a */
[----:B------:R1:W-:Y:S02]  /*0e20*/  STG.E.64 desc[UR10][R26.64+0x8], RZ ;  /* 0x000008ff1a007986 */ /* 0x0003e4000c101b0a */
.L_x_4:
[----:B------:R-:W-:Y:S05]  /*0e30*/  BSYNC.RECONVERGENT B0 ;  /* 0x0000000000007941 */ /* 0x000fea0003800200 */
.L_x_0:
[----:B------:R-:W-:Y:S01]  /*0e40*/  BAR.SYNC.DEFER_BLOCKING 0x0 ;  /* 0x0000000000007b1d */ /* 0x000fe20000010000 */
[C---:B------:R-:W-:Y:S02]  /*0e50*/  ISETP.GT.U32.AND P1, PT, R0.reuse, 0x12b, PT ;  /* 0x0000012b0000780c */ /* 0x040fe40003f24070 */
[C---:B------:R-:W-:Y:S02]  /*0e60*/  ISETP.GT.U32.AND P2, PT, R0.reuse, 0x95, PT ;  /* 0x000000950000780c */ /* 0x040fe40003f44070 */
[C---:B------:R-:W-:Y:S01]  /*0e70*/  ISETP.GT.U32.AND P3, PT, R0.reuse, 0x4a, PT ;  /* 0x0000004a0000780c */ /* 0x040fe20003f64070 */
[----:B------:R-:W-:Y:S01]  /*0e80*/  BSSY.RECONVERGENT B0, `(.L_x_5) ;  /* 0x000001d000007945 */ /* 0x000fe20003800200 */
[----:B------:R-:W-:-:S07]  /*0e90*/  ISETP.GT.U32.AND P0, PT, R0, 0x24, PT ;  /* 0x000000240000780c */ /* 0x000fce0003f04070 */
[----:B------:R-:W-:Y:S06]  /*0ea0*/  @P1 BRA `(.L_x_6) ;  /* 0x0000000000681947 */ /* 0x000fec0003800000 */
[----:B------:R-:W2:Y:S01]  /*0eb0*/  S2UR UR6, SR_CTAID.X ;  /* 0x00000000000679c3 */ /* 0x000ea20000002500 */
[----:B0-----:R-:W3:Y:S07]  /*0ec0*/  LDG.E.64 R6, desc[UR10][R42.64] ;  /* 0x0000000a2a067981 */ /* 0x001eee000c1e1b00 */
[----:B------:R-:W2:Y:S08]  /*0ed0*/  LDC R61, c[0x0][0x360] ;  /* 0x0000d800ff3d7b82 */ /* 0x000eb00000000800 */
[----:B------:R-:W0:Y:S01]  /*0ee0*/  LDC.64 R2, c[0x0][0x398] ;  /* 0x0000e600ff027b82 */ /* 0x000e220000000a00 */
[----:B--2---:R-:W-:-:S05]  /*0ef0*/  IMAD R5, R61, UR6, R0 ;  /* 0x000000063d057c24 */ /* 0x004fca000f8e0200 */
[----:B------:R-:W-:-:S05]  /*0f00*/  IADD3 R5, PT, PT, R5, R0, RZ ;  /* 0x0000000005057210 */ /* 0x000fca0007ffe0ff */
[----:B0-----:R-:W-:Y:S02]  /*0f10*/  IMAD.WIDE.U32 R2, R5, 0x8, R2 ;  /* 0x0000000805027825 */ /* 0x001fe400078e0002 */
[----:B------:R-:W0:Y:S03]  /*0f20*/  LDC.64 R4, c[0x0][0x390] ;  /* 0x0000e400ff047b82 */ /* 0x000e260000000a00 */
[----:B------:R-:W3:Y:S01]  /*0f30*/  LDG.E.64 R58, desc[UR10][R2.64] ;  /* 0x0000000a023a7981 */ /* 0x000ee2000c1e1b00 */
[----:B------:R-:W-:-:S04]  /*0f40*/  IMAD R61, R61, UR9, RZ ;  /* 0x000000093d3d7c24 */ /* 0x000fc8000f8e02ff */
[C-C-:B------:R-:W-:Y:S02]  /*0f50*/  IMAD R60, R0.reuse, 0x4, R61.reuse ;  /* 0x00000004003c7824 */ /* 0x140fe400078e023d */
[----:B------:R-:W-:-:S03]  /*0f60*/  IMAD R65, R0, 0x2, R61 ;  /* 0x0000000200417824 */ /* 0x000fc600078e023d */
[----:B------:R-:W-:Y:S01]  /*0f70*/  IADD3 R61, PT, PT, R60, 0x2, RZ ;  /* 0x000000023c3d7810 */ /* 0x000fe20007ffe0ff */
[----:B------:R-:W-:Y:S01]  /*0f80*/  IMAD R65, R0, 0x2, R65 ;  /* 0x0000000200417824 */ /* 0x000fe200078e0241 */
[----:B---3--:R-:W-:-:S03]  /*0f90*/  DADD R6, R6, R58 ;  /* 0x0000000006067229 */ /* 0x008fc6000000003a */
[----:B0-----:R-:W-:-:S04]  /*0fa0*/  IMAD.WIDE.U32 R58, R61, 0x8, R4 ;  /* 0x000000083d3a7825 */ /* 0x001fc800078e0004 */
[----:B------:R-:W-:Y:S01]  /*0fb0*/  IMAD.WIDE.U32 R60, R65, 0x8, R4 ;  /* 0x00000008413c7825 */ /* 0x000fe200078e0004 */
[----:B------:R2:W-:Y:S04]  /*0fc0*/  STG.E.64 desc[UR10][R2.64], R6 ;  /* 0x0000000602007986 */ /* 0x0005e8000c101b0a */
[----:B------:R-:W3:Y:S04]  /*0fd0*/  LDG.E.64 R4, desc[UR10][R58.64] ;  /* 0x0000000a3a047981 */ /* 0x000ee8000c1e1b00 */
[----:B------:R-:W3:Y:S04]  /*0fe0*/  LDG.E.64 R64, desc[UR10][R60.64] ;  /* 0x0000000a3c407981 */ /* 0x000ee8000c1e1b00 */
[----:B------:R-:W4:Y:S01]  /*0ff0*/  LDG.E.64 R66, desc[UR10][R60.64+0x8] ;  /* 0x0000080a3c427981 */ /* 0x000f22000c1e1b00 */
[----:B---3--:R-:W-:-:S07]  /*1000*/  DADD R4, R4, R64 ;  /* 0x0000000004047229 */ /* 0x008fce0000000040 */
[----:B------:R2:W-:Y:S04]  /*1010*/  STG.E.64 desc[UR10][R60.64], R4 ;  /* 0x000000043c007986 */ /* 0x0005e8000c101b0a */
[----:B------:R-:W4:Y:S02]  /*1020*/  LDG.E.64 R64, desc[UR10][R58.64+0x8] ;  /* 0x0000080a3a407981 */ /* 0x000f24000c1e1b00 */
[----:B----4-:R-:W-:-:S07]  /*1030*/  DADD R64, R64, R66 ;  /* 0x0000000040407229 */ /* 0x010fce0000000042 */
[----:B------:R2:W-:Y:S04]  /*1040*/  STG.E.64 desc[UR10][R60.64+0x8], R64 ;  /* 0x000008403c007986 */ /* 0x0005e8000c101b0a */
.L_x_6:
[----:B------:R-:W-:Y:S05]  /*1050*/  BSYNC.RECONVERGENT B0 ;  /* 0x0000000000007941 */ /* 0x000fea0003800200 */
.L_x_5:
[----:B------:R-:W-:Y:S01]  /*1060*/  BAR.SYNC.DEFER_BLOCKING 0x0 ;  /* 0x0000000000007b1d */ /* 0x000fe20000010000 */
[----:B--2---:R-:W-:-:S05]  /*1070*/  IMAD.SHL.U32 R2, R0, 0x2, RZ ;  /* 0x0000000200027824 */ /* 0x004fca00078e00ff */
[----:B------:R-:W-:Y:S04]  /*1080*/  BSSY.RECONVERGENT B0, `(.L_x_7) ;  /* 0x000001c000007945 */ /* 0x000fe80003800200 */
[----:B------:R-:W-:Y:S05]  /*1090*/  @P2 BRA `(.L_x_8) ;  /* 0x0000000000682947 */ /* 0x000fea0003800000 */
[----:B------:R-:W2:Y:S01]  /*10a0*/  S2UR UR6, SR_CTAID.X ;  /* 0x00000000000679c3 */ /* 0x000ea20000002500 */
[----:B------:R-:W-:Y:S01]  /*10b0*/  LEA R60, R0, 0x2, 0x2 ;  /* 0x00000002003c7811 */ /* 0x000fe200078e10ff */
[----:B0-----:R-:W3:Y:S06]  /*10c0*/  LDG.E.64 R6, desc[UR10][R40.64] ;  /* 0x0000000a28067981 */ /* 0x001eec000c1e1b00 */
[----:B------:R-:W2:Y:S08]  /*10d0*/  LDC R65, c[0x0][0x360] ;  /* 0x0000d800ff417b82 */ /* 0x000eb00000000800 */
[----:B------:R-:W0:Y:S08]  /*10e0*/  LDC.64 R58, c[0x0][0x398] ;  /* 0x0000e600ff3a7b82 */ /* 0x000e300000000a00 */
[----:B------:R-:W4:Y:S01]  /*10f0*/  LDC.64 R4, c[0x0][0x390] ;  /* 0x0000e400ff047b82 */ /* 0x000f220000000a00 */
[----:B--2---:R-:W-:-:S04]  /*1100*/  IMAD R3, R65, UR6, R60 ;  /* 0x0000000641037c24 */ /* 0x004fc8000f8e023c */
[----:B0-----:R-:W-:-:S06]  /*1110*/  IMAD.WIDE.U32 R58, R3, 0x8, R58 ;  /* 0x00000008033a7825 */ /* 0x001fcc00078e003a */
[----:B------:R-:W3:Y:S01]  /*1120*/  LDG.E.64 R58, desc[UR10][R58.64] ;  /* 0x0000000a3a3a7981 */ /* 0x000ee2000c1e1b00 */
[C---:B------:R-:W-:Y:S02]  /*1130*/  IMAD R61, R65.reuse, UR9, R2 ;  /* 0x00000009413d7c24 */ /* 0x040fe4000f8e0202 */
[----:B------:R-:W-:-:S03]  /*1140*/  IMAD R3, R65, UR9, R60 ;  /* 0x0000000941037c24 */ /* 0x000fc6000f8e023c */
[----:B------:R-:W-:Y:S01]  /*1150*/  IADD3 R61, PT, PT, R2, R61, RZ ;  /* 0x0000003d023d7210 */ /* 0x000fe20007ffe0ff */
[----:B------:R-:W-:-:S04]  /*1160*/  IMAD.IADD R3, R60, 0x1, R3 ;  /* 0x000000013c037824 */ /* 0x000fc800078e0203 */
[----:B------:R-:W-:Y:S02]  /*1170*/  IMAD R65, R0, 0x4, R61 ;  /* 0x0000000400417824 */ /* 0x000fe400078e023d */
[----:B----4-:R-:W-:-:S04]  /*1180*/  IMAD.WIDE.U32 R60, R3, 0x8, R4 ;  /* 0x00000008033c7825 */ /* 0x010fc800078e0004 */
[----:B------:R-:W-:Y:S01]  /*1190*/  IMAD.WIDE.U32 R64, R65, 0x8, R4 ;  /* 0x0000000841407825 */ /* 0x000fe200078e0004 */
[----:B---3--:R-:W-:-:S07]  /*11a0*/  DADD R6, R58, R6 ;  /* 0x000000003a067229 */ /* 0x008fce0000000006 */
        /* <DEDUP_REMOVED lines=9> */
.L_x_8:
[----:B------:R-:W-:Y:S05]  /*1240*/  BSYNC.RECONVERGENT B0 ;  /* 0x0000000000007941 */ /* 0x000fea0003800200 */
.L_x_7:
[----:B------:R-:W-:Y:S06]  /*1250*/  BAR.SYNC.DEFER_BLOCKING 0x0 ;  /* 0x0000000000007b1d */ /* 0x000fec0000010000 */
[----:B------:R-:W-:Y:S04]  /*1260*/  BSSY.RECONVERGENT B0, `(.L_x_9) ;  /* 0x000001b000007945 */ /* 0x000fe80003800200 */
[----:B------:R-:W-:Y:S05]  /*1270*/  @P3 BRA `(.L_x_10) ;  /* 0x0000000000643947 */ /* 0x000fea0003800000 */
[----:B0-2---:R-:W2:Y:S04]  /*1280*/  LDG.E.64 R6, desc[UR10][R50.64] ;  /* 0x0000000a32067981 */ /* 0x005ea8000c1e1b00 */
[----:B------:R-:W2:Y:S01]  /*1290*/  LDG.E.64 R58, desc[UR10][R38.64] ;  /* 0x0000000a263a7981 */ /* 0x000ea2000c1e1b00 */
[----:B------:R-:W0:Y:S01]  /*12a0*/  LDC R61, c[0x0][0x360] ;  /* 0x0000d800ff3d7b82 */ /* 0x000e220000000800 */
[----:B------:R-:W-:-:S07]  /*12b0*/  LEA R60, R0, 0x2, 0x2 ;  /* 0x00000002003c7811 */ /* 0x000fce00078e10ff */
[----:B------:R-:W3:Y:S01]  /*12c0*/  LDC.64 R4, c[0x0][0x390] ;  /* 0x0000e400ff047b82 */ /* 0x000ee20000000a00 */
[C---:B0-----:R-:W-:Y:S02]  /*12d0*/  IMAD R3, R61.reuse, UR9, R60 ;  /* 0x000000093d037c24 */ /* 0x041fe4000f8e023c */
[----:B------:R-:W-:-:S03]  /*12e0*/  IMAD R61, R61, UR9, R2 ;  /* 0x000000093d3d7c24 */ /* 0x000fc6000f8e0202 */
[----:B------:R-:W-:Y:S01]  /*12f0*/  IADD3 R3, PT, PT, R60, R3, RZ ;  /* 0x000000033c037210 */ /* 0x000fe20007ffe0ff */
[----:B------:R-:W-:-:S04]  /*1300*/  IMAD.IADD R61, R2, 0x1, R61 ;  /* 0x00000001023d7824 */ /* 0x000fc800078e023d */
[C---:B------:R-:W-:Y:S01]  /*1310*/  IMAD R3, R0.reuse, 0x8, R3 ;  /* 0x0000000800037824 */ /* 0x040fe200078e0203 */
[----:B------:R-:W-:-:S03]  /*1320*/  LEA R61, R0, R61, 0x2 ;  /* 0x0000003d003d7211 */ /* 0x000fc600078e10ff */
[----:B------:R-:W-:Y:S02]  /*1330*/  VIADD R3, R3, 0x4 ;  /* 0x0000000403037836 */ /* 0x000fe40000000000 */
[----:B------:R-:W-:-:S04]  /*1340*/  IMAD R61, R0, 0x8, R61 ;  /* 0x00000008003d7824 */ /* 0x000fc800078e023d */
[----:B---3--:R-:W-:Y:S01]  /*1350*/  IMAD.WIDE.U32 R60, R61, 0x8, R4 ;  /* 0x000000083d3c7825 */ /* 0x008fe200078e0004 */
[----:B--2---:R-:W-:-:S03]  /*1360*/  DADD R6, R6, R58 ;  /* 0x0000000006067229 */ /* 0x004fc6000000003a */
[----:B------:R-:W-:-:S04]  /*1370*/  IMAD.WIDE.U32 R58, R3, 0x8, R4 ;  /* 0x00000008033a7825 */ /* 0x000fc800078e0004 */
[----:B------:R3:W-:Y:S04]  /*1380*/  STG.E.64 desc[UR10][R38.64], R6 ;  /* 0x0000000626007986 */ /* 0x0007e8000c101b0a */
[----:B------:R-:W2:Y:S04]  /*1390*/  LDG.E.64 R4, desc[UR10][R58.64] ;  /* 0x0000000a3a047981 */ /* 0x000ea8000c1e1b00 */
[----:B------:R-:W2:Y:S04]  /*13a0*/  LDG.E.64 R64, desc[UR10][R60.64] ;  /* 0x0000000a3c407981 */ /* 0x000ea8000c1e1b00 */
[----:B------:R-:W4:Y:S01]  /*13b0*/  LDG.E.64 R66, desc[UR10][R60.64+0x8] ;  /* 0x0000080a3c427981 */ /* 0x000f22000c1e1b00 */
[----:B--2---:R-:W-:-:S07]  /*13c0*/  DADD R4, R4, R64 ;  /* 0x0000000004047229 */ /* 0x004fce0000000040 */
[----:B------:R3:W-:Y:S04]  /*13d0*/  STG.E.64 desc[UR10][R60.64], R4 ;  /* 0x000000043c007986 */ /* 0x0007e8000c101b0a */
[----:B------:R-:W4:Y:S02]  /*13e0*/  LDG.E.64 R64, desc[UR10][R58.64+0x8] ;  /* 0x0000080a3a407981 */ /* 0x000f24000c1e1b00 */
[----:B----4-:R-:W-:-:S07]  /*13f0*/  DADD R64, R64, R66 ;  /* 0x0000000040407229 */ /* 0x010fce0000000042 */
[----:B------:R3:W-:Y:S04]  /*1400*/  STG.E.64 desc[UR10][R60.64+0x8], R64 ;  /* 0x000008403c007986 */ /* 0x0007e8000c101b0a */
.L_x_10:
[----:B------:R-:W-:Y:S05]  /*1410*/  BSYNC.RECONVERGENT B0 ;  /* 0x0000000000007941 */ /* 0x000fea0003800200 */
.L_x_9:
[----:B------:R-:W-:Y:S08]  /*1420*/  BAR.SYNC.DEFER_BLOCKING 0x0 ;  /* 0x0000000000007b1d */ /* 0x000ff00000010000 */
[----:B------:R-:W4:Y:S08]  /*1430*/  @!P0 LDC R3, c[0x0][0x360] ;  /* 0x0000d800ff038b82 */ /* 0x000f300000000800 */
[----:B0-2---:R-:W0:Y:S01]  /*1440*/  @!P0 LDC.64 R58, c[0x0][0x390] ;  /* 0x0000e400ff3a8b82 */ /* 0x005e220000000a00 */
[----:B---3--:R-:W2:Y:S04]  /*1450*/  @!P0 LDG.E.64 R4, desc[UR10][R48.64] ;  /* 0x0000000a30048981 */ /* 0x008ea8000c1e1b00 */
[----:B------:R-:W2:Y:S01]  /*1460*/  @!P0 LDG.E.64 R6, desc[UR10][R36.64] ;  /* 0x0000000a24068981 */ /* 0x000ea2000c1e1b00 */
[----:B----4-:R-:W-:-:S05]  /*1470*/  @!P0 IMAD R3, R3, UR9, R2 ;  /* 0x0000000903038c24 */ /* 0x010fca000f8e0202 */
[----:B------:R-:W-:-:S05]  /*1480*/  @!P0 IADD3 R3, PT, PT, R2, R3, RZ ;  /* 0x0000000302038210 */ /* 0x000fca0007ffe0ff */
[----:B------:R-:W-:-:S04]  /*1490*/  @!P0 IMAD R3, R0, 0x4, R3 ;  /* 0x0000000400038824 */ /* 0x000fc800078e0203 */
[----:B------:R-:W-:-:S05]  /*14a0*/  @!P0 IMAD R3, R0, 0x8, R3 ;  /* 0x0000000800038824 */ /* 0x000fca00078e0203 */
[----:B------:R-:W-:-:S05]  /*14b0*/  @!P0 LEA R3, R0, R3, 0x4 ;  /* 0x0000000300038211 */ /* 0x000fca00078e20ff */
[----:B0-----:R-:W-:Y:S01]  /*14c0*/  @!P0 IMAD.WIDE.U32 R2, R3, 0x8, R58 ;  /* 0x0000000803028825 */ /* 0x001fe200078e003a */
[----:B--2---:R-:W-:-:S07]  /*14d0*/  @!P0 DADD R4, R4, R6 ;  /* 0x0000000004048229 */ /* 0x004fce0000000006 */
[----:B------:R0:W-:Y:S04]  /*14e0*/  @!P0 STG.E.64 desc[UR10][R36.64], R4 ;  /* 0x0000000424008986 */ /* 0x0001e8000c101b0a */
[----:B------:R-:W2:Y:S04]  /*14f0*/  @!P0 LDG.E.64 R6, desc[UR10][R24.64] ;  /* 0x0000000a18068981 */ /* 0x000ea8000c1e1b00 */
[----:B------:R-:W2:Y:S04]  /*1500*/  @!P0 LDG.E.64 R58, desc[UR10][R2.64] ;  /* 0x0000000a023a8981 */ /* 0x000ea8000c1e1b00 */
[----:B------:R-:W3:Y:S01]  /*1510*/  @!P0 LDG.E.64 R60, desc[UR10][R2.64+0x8] ;  /* 0x0000080a023c8981 */ /* 0x000ee2000c1e1b00 */
[----:B------:R-:W-:Y:S01]  /*1520*/  ISETP.GT.U32.AND P1, PT, R0, 0x12, PT ;  /* 0x000000120000780c */ /* 0x000fe20003f24070 */
[----:B--2---:R-:W-:-:S12]  /*1530*/  @!P0 DADD R6, R6, R58 ;  /* 0x0000000006068229 */ /* 0x004fd8000000003a */
[----:B------:R-:W2:Y:S01]  /*1540*/  @!P1 LDC.64 R64, c[0x0][0x398] ;  /* 0x0000e600ff409b82 */ /* 0x000ea20000000a00 */
[----:B------:R4:W-:Y:S04]  /*1550*/  @!P0 STG.E.64 desc[UR10][R2.64], R6 ;  /* 0x0000000602008986 */ /* 0x0009e8000c101b0a */
[----:B------:R-:W3:Y:S01]  /*1560*/  @!P0 LDG.E.64 R58, desc[UR10][R24.64+0x8] ;  /* 0x0000080a183a8981 */ /* 0x000ee2000c1e1b00 */
[----:B------:R-:W5:Y:S02]  /*1570*/  @!P1 S2R R66, SR_CTAID.X ;  /* 0x0000000000429919 */ /* 0x000f640000002500 */
[----:B------:R-:W5:Y:S01]  /*1580*/  @!P1 LDC R67, c[0x0][0x360] ;  /* 0x0000d800ff439b82 */ /* 0x000f620000000800 */
[----:B0-----:R-:W-:-:S04]  /*1590*/  @!P1 IMAD.SHL.U32 R4, R0, 0x20, RZ ;  /* 0x0000002000049824 */ /* 0x001fc800078e00ff */
[----:B-----5:R-:W-:-:S04]  /*15a0*/  @!P1 IMAD R4, R66, R67, R4 ;  /* 0x0000004342049224 */ /* 0x020fc800078e0204 */
[----:B------:R-:W-:-:S04]  /*15b0*/  @!P1 VIADD R5, R4, 0x10 ;  /* 0x0000001004059836 */ /* 0x000fc80000000000 */
[----:B--2---:R-:W-:Y:S01]  /*15c0*/  @!P1 IMAD.WIDE.U32 R4, R5, 0x8, R64 ;  /* 0x0000000805049825 */ /* 0x004fe200078e0040 */
[----:B---3--:R-:W-:-:S07]  /*15d0*/  @!P0 DADD R58, R58, R60 ;  /* 0x000000003a3a8229 */ /* 0x008fce000000003c */
[----:B------:R0:W-:Y:S01]  /*15e0*/  @!P0 STG.E.64 desc[UR10][R2.64+0x8], R58 ;  /* 0x0000083a02008986 */ /* 0x0001e2000c101b0a */
[----:B------:R-:W-:Y:S06]  /*15f0*/  BAR.SYNC.DEFER_BLOCKING 0x0 ;  /* 0x0000000000007b1d */ /* 0x000fec0000010000 */
[----:B----4-:R-:W2:Y:S04]  /*1600*/  @!P1 LDG.E.64 R6, desc[UR10][R34.64] ;  /* 0x0000000a22069981 */ /* 0x010ea8000c1e1b00 */
[----:B------:R-:W2:Y:S02]  /*1610*/  @!P1 LDG.E.64 R4, desc[UR10][R4.64] ;  /* 0x0000000a04049981 */ /* 0x000ea4000c1e1b00 */
[----:B--2---:R-:W-:-:S07]  /*1620*/  @!P1 DADD R6, R4, R6 ;  /* 0x0000000004069229 */ /* 0x004fce0000000006 */
[----:B------:R2:W-:Y:S04]  /*1630*/  @!P1 STG.E.64 desc[UR10][R34.64], R6 ;  /* 0x0000000622009986 */ /* 0x0005e8000c101b0a */
[----:B------:R-:W3:Y:S04]  /*1640*/  @!P1 LDG.E.64 R60, desc[UR10][R22.64] ;  /* 0x0000000a163c9981 */ /* 0x000ee8000c1e1b00 */
[----:B------:R-:W3:Y:S02]  /*1650*/  @!P1 LDG.E.64 R64, desc[UR10][R18.64] ;  /* 0x0000000a12409981 */ /* 0x000ee4000c1e1b00 */
[----:B---3--:R-:W-:-:S02]  /*1660*/  @!P1 DADD R60, R60, R64 ;  /* 0x000000003c3c9229 */ /* 0x008fc40000000040 */
[----:B------:R-:W3:Y:S05]  /*1670*/  @!P1 LDG.E.64 R64, desc[UR10][R18.64+0x8] ;  /* 0x0000080a12409981 */ /* 0x000eea000c1e1b00 */
[----:B------:R2:W-:Y:S04]  /*1680*/  @!P1 STG.E.64 desc[UR10][R18.64], R60 ;  /* 0x0000003c12009986 */ /* 0x0005e8000c101b0a */
[----:B0-----:R-:W3:Y:S01]  /*1690*/  @!P1 LDG.E.64 R2, desc[UR10][R22.64+0x8] ;  /* 0x0000080a16029981 */ /* 0x001ee2000c1e1b00 */
[C---:B------:R-:W-:Y:S01]  /*16a0*/  ISETP.GT.U32.AND P2, PT, R0.reuse, 0x8, PT ;  /* 0x000000080000780c */ /* 0x040fe20003f44070 */
[----:B------:R-:W-:Y:S01]  /*16b0*/  BSSY.RECONVERGENT B0, `(.L_x_11) ;  /* 0x000001a000007945 */ /* 0x000fe20003800200 */
[----:B------:R-:W-:-:S02]  /*16c0*/  ISETP.GT.U32.AND P3, PT, R0, 0x4, PT ;  /* 0x000000040000780c */ /* 0x000fc40003f64070 */
[----:B------:R-:W-:Y:S01]  /*16d0*/  ISETP.GT.U32.AND P0, PT, R0, 0x1, PT ;  /* 0x000000010000780c */ /* 0x000fe20003f04070 */
[----:B---3--:R-:W-:-:S07]  /*16e0*/  @!P1 DADD R2, R2, R64 ;  /* 0x0000000002029229 */ /* 0x008fce0000000040 */
[----:B------:R2:W-:Y:S01]  /*16f0*/  @!P1 STG.E.64 desc[UR10][R18.64+0x8], R2 ;  /* 0x0000080212009986 */ /* 0x0005e2000c101b0a */
[----:B------:R-:W-:Y:S06]  /*1700*/  BAR.SYNC.DEFER_BLOCKING 0x0 ;  /* 0x0000000000007b1d */ /* 0x000fec0000010000 */
[----:B------:R-:W-:Y:S05]  /*1710*/  @P2 BRA `(.L_x_12) ;  /* 0x00000000004c2947 */ /* 0x000fea0003800000 */
[----:B------:R-:W0:Y:S01]  /*1720*/  S2UR UR6, SR_CTAID.X ;  /* 0x00000000000679c3 */ /* 0x000e220000002500 */
[----:B------:R-:W-:-:S07]  /*1730*/  SHF.L.U32 R4, R0, 0x6, RZ ;  /* 0x0000000600047819 */ /* 0x000fce00000006ff */
[----:B------:R-:W0:Y:S08]  /*1740*/  LDC R5, c[0x0][0x360] ;  /* 0x0000d800ff057b82 */ /* 0x000e300000000800 */
[----:B--2---:R-:W2:Y:S01]  /*1750*/  LDC.64 R2, c[0x0][0x398] ;  /* 0x0000e600ff027b82 */ /* 0x004ea20000000a00 */
[----:B0-----:R-:W-:-:S04]  /*1760*/  IMAD R4, R5, UR6, R4 ;  /* 0x0000000605047c24 */ /* 0x001fc8000f8e0204 */
[----:B------:R-:W-:-:S04]  /*1770*/  VIADD R5, R4, 0x20 ;  /* 0x0000002004057836 */ /* 0x000fc80000000000 */
[----:B--2---:R-:W-:Y:S02]  /*1780*/  IMAD.WIDE.U32 R2, R5, 0x8, R2 ;  /* 0x0000000805027825 */ /* 0x004fe400078e0002 */
[----:B------:R-:W2:Y:S04]  /*1790*/  LDG.E.64 R4, desc[UR10][R32.64] ;  /* 0x0000000a20047981 */ /* 0x000ea8000c1e1b00 */
[----:B------:R-:W2:Y:S02]  /*17a0*/  LDG.E.64 R2, desc[UR10][R2.64] ;  /* 0x0000000a02027981 */ /* 0x000ea4000c1e1b00 */
[----:B--2---:R-:W-:-:S07]  /*17b0*/  DADD R4, R2, R4 ;  /* 0x0000000002047229 */ /* 0x004fce0000000004 */
[----:B------:R0:W-:Y:S04]  /*17c0*/  STG.E.64 desc[UR10][R32.64], R4 ;  /* 0x0000000420007986 */ /* 0x0001e8000c101b0a */
[----:B------:R-:W2:Y:S04]  /*17d0*/  LDG.E.64 R6, desc[UR10][R20.64] ;  /* 0x0000000a14067981 */ /* 0x000ea8000c1e1b00 */
[----:B------:R-:W2:Y:S04]  /*17e0*/  LDG.E.64 R58, desc[UR10][R14.64] ;  /* 0x0000000a0e3a7981 */ /* 0x000ea8000c1e1b00 */
[----:B------:R-:W3:Y:S01]  /*17f0*/  LDG.E.64 R60, desc[UR10][R14.64+0x8] ;  /* 0x0000080a0e3c7981 */ /* 0x000ee2000c1e1b00 */
[----:B--2---:R-:W-:-:S07]  /*1800*/  DADD R6, R6, R58 ;  /* 0x0000000006067229 */ /* 0x004fce000000003a */
[----:B------:R0:W-:Y:S04]  /*1810*/  STG.E.64 desc[UR10][R14.64], R6 ;  /* 0x000000060e007986 */ /* 0x0001e8000c101b0a */
[----:B------:R-:W3:Y:S02]  /*1820*/  LDG.E.64 R58, desc[UR10][R20.64+0x8] ;  /* 0x0000080a143a7981 */ /* 0x000ee4000c1e1b00 */
[----:B---3--:R-:W-:-:S07]  /*1830*/  DADD R58, R58, R60 ;  /* 0x000000003a3a7229 */ /* 0x008fce000000003c */
[----:B------:R0:W-:Y:S04]  /*1840*/  STG.E.64 desc[UR10][R14.64+0x8], R58 ;  /* 0x0000083a0e007986 */ /* 0x0001e8000c101b0a */
.L_x_12:
[----:B------:R-:W-:Y:S05]  /*1850*/  BSYNC.RECONVERGENT B0 ;  /* 0x0000000000007941 */ /* 0x000fea0003800200 */
.L_x_11:
[----:B------:R-:W-:Y:S06]  /*1860*/  BAR.SYNC.DEFER_BLOCKING 0x0 ;  /* 0x0000000000007b1d */ /* 0x000fec0000010000 */
[----:B------:R-:W-:Y:S04]  /*1870*/  BSSY.RECONVERGENT B0, `(.L_x_13) ;  /* 0x000000e000007945 */ /* 0x000fe80003800200 */
[----:B------:R-:W-:Y:S05]  /*1880*/  @P3 BRA `(.L_x_14) ;  /* 0x0000000000303947 */ /* 0x000fea0003800000 */
[----:B--2---:R-:W2:Y:S04]  /*1890*/  LDG.E.64 R2, desc[UR10][R46.64] ;  /* 0x0000000a2e027981 */ /* 0x004ea8000c1e1b00 */
[----:B0-----:R-:W2:Y:S02]  /*18a0*/  LDG.E.64 R4, desc[UR10][R30.64] ;  /* 0x0000000a1e047981 */ /* 0x001ea4000c1e1b00 */
[----:B--2---:R-:W-:-:S07]  /*18b0*/  DADD R2, R2, R4 ;  /* 0x0000000002027229 */ /* 0x004fce0000000004 */
        /* <DEDUP_REMOVED lines=9> */
.L_x_14:
[----:B------:R-:W-:Y:S05]  /*1950*/  BSYNC.RECONVERGENT B0 ;  /* 0x0000000000007941 */ /* 0x000fea0003800200 */
.L_x_13:
[----:B------:R-:W-:Y:S01]  /*1960*/  BAR.SYNC.DEFER_BLOCKING 0x0 ;  /* 0x0000000000007b1d */ /* 0x000fe20000010000 */
[----:B------:R-:W-:-:S07]  /*1970*/  ISETP.NE.AND P1, PT, R0, RZ, PT ;  /* 0x000000ff0000720c */ /* 0x000fce0003f25270 */
[----:B--2---:R-:W2:Y:S01]  /*1980*/  LDC.64 R60, c[0x0][0x398] ;  /* 0x0000e600ff3c7b82 */ /* 0x004ea20000000a00 */
[----:B---3--:R-:W3:Y:S04]  /*1990*/  @!P0 LDG.E.64 R2, desc[UR10][R44.64] ;  /* 0x0000000a2c028981 */ /* 0x008ee8000c1e1b00 */
[----:B0-----:R-:W3:Y:S02]  /*19a0*/  @!P0 LDG.E.64 R4, desc[UR10][R28.64] ;  /* 0x0000000a1c048981 */ /* 0x001ee4000c1e1b00 */
[----:B---3--:R-:W-:-:S07]  /*19b0*/  @!P0 DADD R2, R2, R4 ;  /* 0x0000000002028229 */ /* 0x008fce0000000004 */
[----:B------:R0:W-:Y:S04]  /*19c0*/  @!P0 STG.E.64 desc[UR10][R28.64], R2 ;  /* 0x000000021c008986 */ /* 0x0001e8000c101b0a */
[----:B------:R-:W3:Y:S04]  /*19d0*/  @!P0 LDG.E.64 R4, desc[UR10][R10.64] ;  /* 0x0000000a0a048981 */ /* 0x000ee8000c1e1b00 */
[----:B------:R-:W3:Y:S04]  /*19e0*/  @!P0 LDG.E.64 R6, desc[UR10][R8.64] ;  /* 0x0000000a08068981 */ /* 0x000ee8000c1e1b00 */
[----:B------:R-:W4:Y:S01]  /*19f0*/  @!P0 LDG.E.64 R58, desc[UR10][R8.64+0x8] ;  /* 0x0000080a083a8981 */ /* 0x000f22000c1e1b00 */
[----:B---3--:R-:W-:-:S07]  /*1a00*/  @!P0 DADD R4, R4, R6 ;  /* 0x0000000004048229 */ /* 0x008fce0000000006 */
[----:B------:R3:W-:Y:S04]  /*1a10*/  @!P0 STG.E.64 desc[UR10][R8.64], R4 ;  /* 0x0000000408008986 */ /* 0x0007e8000c101b0a */
[----:B------:R-:W4:Y:S01]  /*1a20*/  @!P0 LDG.E.64 R6, desc[UR10][R10.64+0x8] ;  /* 0x0000080a0a068981 */ /* 0x000f22000c1e1b00 */
[----:B------:R-:W0:Y:S01]  /*1a30*/  @!P1 S2R R65, SR_CTAID.X ;  /* 0x0000000000419919 */ /* 0x000e220000002500 */
[----:B------:R-:W0:Y:S02]  /*1a40*/  @!P1 LDC R64, c[0x0][0x360] ;  /* 0x0000d800ff409b82 */ /* 0x000e240000000800 */
[----:B0-----:R-:W-:-:S04]  /*1a50*/  @!P1 IMAD R3, R65, R64, 0x100 ;  /* 0x0000010041039424 */ /* 0x001fc800078e0240 */
[----:B--2---:R-:W-:Y:S01]  /*1a60*/  @!P1 IMAD.WIDE.U32 R2, R3, 0x8, R60 ;  /* 0x0000000803029825 */ /* 0x004fe200078e003c */
[----:B----4-:R-:W-:Y:S01]  /*1a70*/  @!P0 DADD R6, R6, R58 ;  /* 0x0000000006068229 */ /* 0x010fe2000000003a */
[----:B------:R-:W0:Y:S06]  /*1a80*/  LDC.64 R58, c[0x0][0x390] ;  /* 0x0000e400ff3a7b82 */ /* 0x000e2c0000000a00 */
[----:B------:R2:W-:Y:S02]  /*1a90*/  @!P0 STG.E.64 desc[UR10][R8.64+0x8], R6 ;  /* 0x0000080608008986 */ /* 0x0005e4000c101b0a */
[----:B------:R-:W-:Y:S06]  /*1aa0*/  BAR.SYNC.DEFER_BLOCKING 0x0 ;  /* 0x0000000000007b1d */ /* 0x000fec0000010000 */
[----:B---3--:R-:W3:Y:S04]  /*1ab0*/  @!P1 LDG.E.64 R4, desc[UR10][R52.64] ;  /* 0x0000000a34049981 */ /* 0x008ee8000c1e1b00 */
[----:B------:R-:W3:Y:S01]  /*1ac0*/  @!P1 LDG.E.64 R2, desc[UR10][R2.64] ;  /* 0x0000000a02029981 */ /* 0x000ee2000c1e1b00 */
[----:B------:R-:W-:-:S04]  /*1ad0*/  IMAD.U32 R61, RZ, RZ, UR9 ;  /* 0x00000009ff3d7e24 */ /* 0x000fc8000f8e00ff */
[----:B------:R-:W-:Y:S01]  /*1ae0*/  @!P1 IMAD R61, R64, R61, 0x200 ;  /* 0x00000200403d9424 */ /* 0x000fe200078e023d */
[----:B------:R-:W-:Y:S01]  /*1af0*/  MOV R64, UR4 ;  /* 0x0000000400407c02 */ /* 0x000fe20008000f00 */
[----:B------:R-:W-:Y:S02]  /*1b00*/  IMAD.U32 R65, RZ, RZ, UR5 ;  /* 0x00000005ff417e24 */ /* 0x000fe4000f8e00ff */
[----:B0-----:R-:W-:Y:S01]  /*1b10*/  @!P1 IMAD.WIDE.U32 R58, R61, 0x8, R58 ;  /* 0x000000083d3a9825 */ /* 0x001fe200078e003a */
[----:B---3--:R-:W-:-:S07]  /*1b20*/  @!P1 DADD R4, R2, R4 ;  /* 0x0000000002049229 */ /* 0x008fce0000000004 */
[----:B------:R0:W-:Y:S04]  /*1b30*/  @!P1 STG.E.64 desc[UR10][R52.64], R4 ;  /* 0x0000000434009986 */ /* 0x0001e8000c101b0a */
[----:B------:R-:W3:Y:S04]  /*1b40*/  @!P1 LDG.E.64 R60, desc[UR10][R64.64] ;  /* 0x0000000a403c9981 */ /* 0x000ee8000c1e1b00 */
[----:B--2---:R-:W3:Y:S01]  /*1b50*/  @!P1 LDG.E.64 R6, desc[UR10][R58.64] ;  /* 0x0000000a3a069981 */ /* 0x004ee2000c1e1b00 */
[----:B------:R-:W-:Y:S01]  /*1b60*/  IMAD.U32 R66, RZ, RZ, UR4 ;  /* 0x00000004ff427e24 */ /* 0x000fe2000f8e00ff */
[----:B------:R-:W-:Y:S01]  /*1b70*/  MOV R67, UR5 ;  /* 0x0000000500437c02 */ /* 0x000fe20008000f00 */
[----:B------:R-:W2:Y:S01]  /*1b80*/  @!P1 S2R R69, SR_CTAID.X ;  /* 0x0000000000459919 */ /* 0x000ea20000002500 */
[----:B------:R-:W2:Y:S08]  /*1b90*/  @!P1 LDC R68, c[0x0][0x360] ;  /* 0x0000d800ff449b82 */ /* 0x000eb00000000800 */
[----:B0-----:R-:W0:Y:S01]  /*1ba0*/  LDC.64 R4, c[0x0][0x398] ;  /* 0x0000e600ff047b82 */ /* 0x001e220000000a00 */
[----:B---3--:R-:W-:Y:S01]  /*1bb0*/  @!P1 DADD R6, R6, R60 ;  /* 0x0000000006069229 */ /* 0x008fe2000000003c */
[----:B------:R-:W-:-:S02]  /*1bc0*/  IMAD.U32 R60, RZ, RZ, UR4 ;  /* 0x00000004ff3c7e24 */ /* 0x000fc4000f8e00ff */
[----:B------:R-:W-:-:S04]  /*1bd0*/  IMAD.U32 R61, RZ, RZ, UR5 ;  /* 0x00000005ff3d7e24 */ /* 0x000fc8000f8e00ff */
[----:B------:R3:W-:Y:S04]  /*1be0*/  @!P1 STG.E.64 desc[UR10][R66.64], R6 ;  /* 0x0000000642009986 */ /* 0x0007e8000c101b0a */
[----:B------:R4:W5:Y:S04]  /*1bf0*/  @!P1 LDG.E.64 R2, desc[UR10][R58.64+0x8] ;  /* 0x0000080a3a029981 */ /* 0x000968000c1e1b00 */
[----:B------:R-:W5:Y:S01]  /*1c00*/  @!P1 LDG.E.64 R60, desc[UR10][R60.64+0x8] ;  /* 0x0000080a3c3c9981 */ /* 0x000f62000c1e1b00 */
[----:B--2---:R-:W-:-:S04]  /*1c10*/  @!P1 IMAD R69, R69, R68, 0x200 ;  /* 0x0000020045459424 */ /* 0x004fc800078e0244 */
[----:B0-----:R-:W-:Y:S01]  /*1c20*/  @!P1 IMAD.WIDE.U32 R4, R69, 0x8, R4 ;  /* 0x0000000845049825 */ /* 0x001fe200078e0004 */
[----:B----4-:R-:W0:Y:S01]  /*1c30*/  LDC.64 R58, c[0x0][0x390] ;  /* 0x0000e400ff3a7b82 */ /* 0x010e220000000a00 */
[----:B-----5:R-:W-:-:S07]  /*1c40*/  @!P1 DADD R2, R2, R60 ;  /* 0x0000000002029229 */ /* 0x020fce000000003c */
[----:B------:R2:W-:Y:S01]  /*1c50*/  @!P1 STG.E.64 desc[UR10][R64.64+0x8], R2 ;  /* 0x0000080240009986 */ /* 0x0005e2000c101b0a */
[----:B------:R-:W-:Y:S06]  /*1c60*/  BAR.SYNC.DEFER_BLOCKING 0x0 ;  /* 0x0000000000007b1d */ /* 0x000fec0000010000 */
[----:B---3--:R-:W3:Y:S04]  /*1c70*/  @!P1 LDG.E.64 R6, desc[UR10][R52.64] ;  /* 0x0000000a34069981 */ /* 0x008ee8000c1e1b00 */
[----:B------:R-:W3:Y:S01]  /*1c80*/  @!P1 LDG.E.64 R4, desc[UR10][R4.64] ;  /* 0x0000000a04049981 */ /* 0x000ee2000c1e1b00 */
[----:B------:R-:W-:-:S05]  /*1c90*/  MOV R61, UR9 ;  /* 0x00000009003d7c02 */ /* 0x000fca0008000f00 */
[----:B------:R-:W-:-:S04]  /*1ca0*/  @!P1 IMAD R61, R68, R61, 0x400 ;  /* 0x00000400443d9424 */ /* 0x000fc800078e023d */
[----:B0-----:R-:W-:Y:S01]  /*1cb0*/  @!P1 IMAD.WIDE.U32 R58, R61, 0x8, R58 ;  /* 0x000000083d3a9825 */ /* 0x001fe200078e003a */
[----:B---3--:R-:W-:-:S07]  /*1cc0*/  @!P1 DADD R6, R4, R6 ;  /* 0x0000000004069229 */ /* 0x008fce0000000006 */
[----:B------:R0:W-:Y:S04]  /*1cd0*/  @!P1 STG.E.64 desc[UR10][R52.64], R6 ;  /* 0x0000000634009986 */ /* 0x0001e8000c101b0a */
[----:B------:R-:W3:Y:S04]  /*1ce0*/  @!P1 LDG.E.64 R60, desc[UR10][R66.64] ;  /* 0x0000000a423c9981 */ /* 0x000ee8000c1e1b00 */
[----:B--2---:R-:W3:Y:S01]  /*1cf0*/  @!P1 LDG.E.64 R2, desc[UR10][R58.64] ;  /* 0x0000000a3a029981 */ /* 0x004ee2000c1e1b00 */
[----:B------:R-:W-:Y:S01]  /*1d00*/  IMAD.U32 R68, RZ, RZ, UR4 ;  /* 0x00000004ff447e24 */ /* 0x000fe2000f8e00ff */
[----:B------:R-:W-:Y:S01]  /*1d10*/  MOV R70, UR4 ;  /* 0x0000000400467c02 */ /* 0x000fe20008000f00 */
[----:B------:R-:W-:-:S02]  /*1d20*/  IMAD.U32 R69, RZ, RZ, UR5 ;  /* 0x00000005ff457e24 */ /* 0x000fc4000f8e00ff */
[----:B------:R-:W-:Y:S01]  /*1d30*/  IMAD.U32 R71, RZ, RZ, UR5 ;  /* 0x00000005ff477e24 */ /* 0x000fe2000f8e00ff */
[----:B---3--:R-:W-:-:S07]  /*1d40*/  @!P1 DADD R2, R2, R60 ;  /* 0x0000000002029229 */ /* 0x008fce000000003c */
[----:B------:R2:W-:Y:S04]  /*1d50*/  @!P1 STG.E.64 desc[UR10][R68.64], R2 ;  /* 0x0000000244009986 */ /* 0x0005e8000c101b0a */
[----:B------:R-:W3:Y:S04]  /*1d60*/  @!P1 LDG.E.64 R4, desc[UR10][R58.64+0x8] ;  /* 0x0000080a3a049981 */ /* 0x000ee8000c1e1b00 */
[----:B------:R-:W3:Y:S01]  /*1d70*/  @!P1 LDG.E.64 R60, desc[UR10][R70.64+0x8] ;  /* 0x0000080a463c9981 */ /* 0x000ee2000c1e1b00 */
[----:B------:R-:W-:Y:S01]  /*1d80*/  IMAD.U32 R72, RZ, RZ, UR4 ;  /* 0x00000004ff487e24 */ /* 0x000fe2000f8e00ff */
[----:B------:R-:W-:Y:S01]  /*1d90*/  MOV R73, UR5 ;  /* 0x0000000500497c02 */ /* 0x000fe20008000f00 */
[----:B---3--:R-:W-:-:S07]  /*1da0*/  @!P1 DADD R60, R4, R60 ;  /* 0x00000000043c9229 */ /* 0x008fce000000003c */
[----:B------:R3:W-:Y:S01]  /*1db0*/  @!P1 STG.E.64 desc[UR10][R72.64+0x8], R60 ;  /* 0x0000083c48009986 */ /* 0x0007e2000c101b0a */
[----:B------:R-:W-:Y:S06]  /*1dc0*/  BAR.SYNC.DEFER_BLOCKING 0x0 ;  /* 0x0000000000007b1d */ /* 0x000fec0000010000 */
[----:B0-----:R-:W4:Y:S01]  /*1dd0*/  LDG.E.64 R6, desc[UR10][R52.64] ;  /* 0x0000000a34067981 */ /* 0x001f22000c1e1b00 */
[----:B------:R-:W-:Y:S02]  /*1de0*/  IMAD.U32 R4, RZ, RZ, UR4 ;  /* 0x00000004ff047e24 */ /* 0x000fe4000f8e00ff */
[----:B------:R-:W-:-:S06]  /*1df0*/  IMAD.U32 R5, RZ, RZ, UR5 ;  /* 0x00000005ff057e24 */ /* 0x000fcc000f8e00ff */
[----:B------:R-:W5:Y:S01]  /*1e00*/  LDG.E.64 R4, desc[UR10][R4.64] ;  /* 0x0000000a04047981 */ /* 0x000f62000c1e1b00 */
[----:B------:R-:W-:Y:S01]  /*1e10*/  MOV R64, 0x1 ;  /* 0x0000000100407802 */ /* 0x000fe20000000f00 */
[----:B----4-:R-:W2:Y:S05]  /*1e20*/  MUFU.RCP64H R65, R7 ;  /* 0x0000000700417308 */ /* 0x010eaa0000001800 */
[----:B--2---:R-:W-:-:S08]  /*1e30*/  DFMA R2, -R6, R64, 1 ;  /* 0x3ff000000602742b */ /* 0x004fd00000000140 */
[----:B------:R-:W-:-:S08]  /*1e40*/  DFMA R2, R2, R2, R2 ;  /* 0x000000020202722b */ /* 0x000fd00000000002 */
[----:B------:R-:W-:-:S08]  /*1e50*/  DFMA R2, R64, R2, R64 ;  /* 0x000000024002722b */ /* 0x000fd00000000040 */
[----:B------:R-:W-:-:S08]  /*1e60*/  DFMA R58, -R6, R2, 1 ;  /* 0x3ff00000063a742b */ /* 0x000fd00000000102 */
[----:B------:R-:W-:-:S08]  /*1e70*/  DFMA R2, R2, R58, R2 ;  /* 0x0000003a0202722b */ /* 0x000fd00000000002 */
[----:B-----5:R-:W-:-:S08]  /*1e80*/  DMUL R58, R4, R2 ;  /* 0x00000002043a7228 */ /* 0x020fd00000000000 */
[----:B---3--:R-:W-:-:S08]  /*1e90*/  DFMA R60, -R6, R58, R4 ;  /* 0x0000003a063c722b */ /* 0x008fd00000000104 */
[----:B------:R-:W-:Y:S01]  /*1ea0*/  DFMA R2, R2, R60, R58 ;  /* 0x0000003c0202722b */ /* 0x000fe2000000003a */
[----:B------:R-:W-:-:S09]  /*1eb0*/  FSETP.GEU.AND P1, PT, |R5|, 6.5827683646048100446e-37, PT ;  /* 0x036000000500780b */ /* 0x000fd20003f2e200 */
[----:B------:R-:W-:-:S05]  /*1ec0*/  FFMA R58, RZ, R7, R3 ;  /* 0x00000007ff3a7223 */ /* 0x000fca0000000003 */
[----:B------:R-:W-:-:S13]  /*1ed0*/  FSETP.GT.AND P0, PT, |R58|, 1.469367938527859385e-39, PT ;  /* 0x001000003a00780b */ /* 0x000fda0003f04200 */
[----:B------:R-:W-:Y:S05]  /*1ee0*/  @P0 BRA P1, `(.L_x_15) ;  /* 0x0000000000180947 */ /* 0x000fea0000800000 */
[----:B------:R-:W-:Y:S01]  /*1ef0*/  IMAD.MOV.U32 R58, RZ, RZ, R6 ;  /* 0x000000ffff3a7224 */ /* 0x000fe200078e0006 */
[----:B------:R-:W-:Y:S01]  /*1f00*/  MOV R74, 0x1f30 ;  /* 0x00001f30004a7802 */ /* 0x000fe20000000f00 */
[----:B------:R-:W-:-:S07]  /*1f10*/  IMAD.MOV.U32 R59, RZ, RZ, R7 ;  /* 0x000000ffff3b7224 */ /* 0x000fce00078e0007 */
[----:B-1----:R-:W-:Y:S05]  /*1f20*/  CALL.REL.NOINC `($__internal_0_$__cuda_sm20_div_rn_f64_full) ;  /* 0x00000004008c7944 */ /* 0x002fea0003c00000 */
[----:B------:R-:W-:Y:S01]  /*1f30*/  MOV R2, R4 ;  /* 0x0000000400027202 */ /* 0x000fe20000000f00 */
[----:B------:R-:W-:-:S07]  /*1f40*/  IMAD.MOV.U32 R3, RZ, RZ, R5 ;  /* 0x000000ffff037224 */ /* 0x000fce00078e0005 */
.L_x_15:
[----:B------:R-:W-:Y:S01]  /*1f50*/  IMAD.U32 R58, RZ, RZ, UR4 ;  /* 0x00000004ff3a7e24 */ /* 0x000fe2000f8e00ff */
[----:B------:R-:W-:-:S06]  /*1f60*/  MOV R59, UR5 ;  /* 0x00000005003b7c02 */ /* 0x000fcc0008000f00 */
[----:B------:R-:W2:Y:S01]  /*1f70*/  LDG.E.64 R58, desc[UR10][R58.64+0x8] ;  /* 0x0000080a3a3a7981 */ /* 0x000ea2000c1e1b00 */
[----:B------:R-:W0:Y:S01]  /*1f80*/  MUFU.RCP64H R5, R7 ;  /* 0x0000000700057308 */ /* 0x000e220000001800 */
[----:B------:R-:W-:Y:S01]  /*1f90*/  IMAD.MOV.U32 R4, RZ, RZ, 0x1 ;  /* 0x00000001ff047424 */ /* 0x000fe200078e00ff */
[----:B------:R-:W-:-:S05]  /*1fa0*/  DADD R62, R2, -R62 ;  /* 0x00000000023e7229 */ /* 0x000fca000000083e */
[----:B0-----:R-:W-:-:S08]  /*1fb0*/  DFMA R60, -R6, R4, 1 ;  /* 0x3ff00000063c742b */ /* 0x001fd00000000104 */
[----:B------:R-:W-:-:S08]  /*1fc0*/  DFMA R60, R60, R60, R60 ;  /* 0x0000003c3c3c722b */ /* 0x000fd0000000003c */
[----:B------:R-:W-:-:S08]  /*1fd0*/  DFMA R60, R4, R60, R4 ;  /* 0x0000003c043c722b */ /* 0x000fd00000000004 */
[----:B------:R-:W-:-:S08]  /*1fe0*/  DFMA R4, -R6, R60, 1 ;  /* 0x3ff000000604742b */ /* 0x000fd0000000013c */
[----:B------:R-:W-:-:S08]  /*1ff0*/  DFMA R64, R60, R4, R60 ;  /* 0x000000043c40722b */ /* 0x000fd0000000003c */
[----:B--2---:R-:W-:Y:S01]  /*2000*/  DMUL R4, R64, R58 ;  /* 0x0000003a40047228 */ /* 0x004fe20000000000 */
[----:B------:R-:W-:-:S07]  /*2010*/  FSETP.GEU.AND P1, PT, |R59|, 6.5827683646048100446e-37, PT ;  /* 0x036000003b00780b */ /* 0x000fce0003f2e200 */
[----:B------:R-:W-:-:S08]  /*2020*/  DFMA R60, -R6, R4, R58 ;  /* 0x00000004063c722b */ /* 0x000fd0000000013a */
[----:B------:R-:W-:-:S10]  /*2030*/  DFMA R4, R64, R60, R4 ;  /* 0x0000003c4004722b */ /* 0x000fd40000000004 */
[----:B------:R-:W-:-:S05]  /*2040*/  FFMA R60, RZ, R7, R5 ;  /* 0x00000007ff3c7223 */ /* 0x000fca0000000005 */
[----:B------:R-:W-:-:S13]  /*2050*/  FSETP.GT.AND P0, PT, |R60|, 1.469367938527859385e-39, PT ;  /* 0x001000003c00780b */ /* 0x000fda0003f04200 */
[----:B------:R-:W-:Y:S05]  /*2060*/  @P0 BRA P1, `(.L_x_16) ;  /* 0x0000000000180947 */ /* 0x000fea0000800000 */
[----:B------:R-:W-:Y:S01]  /*2070*/  IMAD.MOV.U32 R4, RZ, RZ, R58 ;  /* 0x000000ffff047224 */ /* 0x000fe200078e003a */
[----:B------:R-:W-:Y:S01]  /*2080*/  MOV R5, R59 ;  /* 0x0000003b00057202 */ /* 0x000fe20000000f00 */
[----:B------:R-:W-:Y:S01]  /*2090*/  IMAD.MOV.U32 R58, RZ, RZ, R6 ;  /* 0x000000ffff3a7224 */ /* 0x000fe200078e0006 */
[----:B------:R-:W-:Y:S01]  /*20a0*/  MOV R74, 0x20d0 ;  /* 0x000020d0004a7802 */ /* 0x000fe20000000f00 */
[----:B------:R-:W-:-:S07]  /*20b0*/  IMAD.MOV.U32 R59, RZ, RZ, R7 ;  /* 0x000000ffff3b7224 */ /* 0x000fce00078e0007 */
[----:B-1----:R-:W-:Y:S05]  /*20c0*/  CALL.REL.NOINC `($__internal_0_$__cuda_sm20_div_rn_f64_full) ;  /* 0x0000000400247944 */ /* 0x002fea0003c00000 */
.L_x_16:
[----:B------:R-:W-:Y:S01]  /*20d0*/  DADD R58, R4, -R56 ;  /* 0x00000000043a7229 */ /* 0x000fe20000000838 */
[----:B------:R-:W-:Y:S01]  /*20e0*/  MOV R6, R63 ;  /* 0x0000003f00067202 */ /* 0x000fe20000000f00 */
[----:B------:R-:W-:Y:S01]  /*20f0*/  IMAD.MOV.U32 R64, RZ, RZ, RZ ;  /* 0x000000ffff407224 */ /* 0x000fe200078e00ff */
[----:B------:R-:W-:Y:S01]  /*2100*/  UMOV UR6, 0xffffffff ;  /* 0xffffffff00067882 */ /* 0x000fe20000000000 */
[----:B------:R-:W-:Y:S01]  /*2110*/  UMOV UR7, 0x7fefffff ;  /* 0x7fefffff00077882 */ /* 0x000fe20000000000 */
[----:B------:R-:W-:Y:S01]  /*2120*/  IMAD.MOV.U32 R68, RZ, RZ, 0x0 ;  /* 0x00000000ff447424 */ /* 0x000fe200078e00ff */
[----:B------:R-:W-:Y:S01]  /*2130*/  UMOV UR8, UR7 ;  /* 0x0000000700087c82 */ /* 0x000fe20008000000 */
[----:B------:R-:W-:Y:S01]  /*2140*/  IMAD.MOV.U32 R69, RZ, RZ, 0x3fd80000 ;  /* 0x3fd80000ff457424 */ /* 0x000fe200078e00ff */
[----:B------:R-:W-:Y:S02]  /*2150*/  DSETP.MAX.AND P0, P1, |R62|, |R58|, PT ;  /* 0x4000003a3e00722a */ /* 0x000fe4000390f200 */
[----:B------:R-:W-:Y:S01]  /*2160*/  IMAD.MOV.U32 R57, RZ, RZ, R59 ;  /* 0x000000ffff397224 */ /* 0x000fe200078e003b */
[----:B------:R-:W-:-:S04]  /*2170*/  MOV R7, R58 ;  /* 0x0000003a00077202 */ /* 0x000fc80000000f00 */
[----:B------:R-:W-:Y:S01]  /*2180*/  FSEL R61, |R6|, |R57|, P0 ;  /* 0x40000039063d7208 */ /* 0x000fe20000000200 */
[----:B------:R-:W-:-:S05]  /*2190*/  IMAD.MOV.U32 R6, RZ, RZ, R62 ;  /* 0x000000ffff067224 */ /* 0x000fca00078e003e */
        /* <DEDUP_REMOVED lines=16> */
[----:B------:R-:W-:Y:S02]  /*22a0*/  FSEL R58, R62, R59, P0 ;  /* 0x0000003b3e3a7208 */ /* 0x000fe40000000000 */
[----:B------:R-:W-:Y:S02]  /*22b0*/  FSEL R59, R63, R65, P0 ;  /* 0x000000413f3b7208 */ /* 0x000fe40000000000 */
[----:B------:R-:W-:-:S04]  /*22c0*/  MOV R64, UR8 ;  /* 0x0000000800407c02 */ /* 0x000fc80008000f00 */
[----:B------:R-:W-:-:S08]  /*22d0*/  DFMA R60, R60, R60, R58 ;  /* 0x0000003c3c3c722b */ /* 0x000fd0000000003a */
[----:B------:R-:W-:Y:S01]  /*22e0*/  DSETP.MIN.AND P0, P1, R60, UR6, PT ;  /* 0x000000063c007e2a */ /* 0x000fe2000b900000 */
[----:B------:R-:W-:Y:S01]  /*22f0*/  UMOV UR7, 0x3f1a36e2 ;  /* 0x3f1a36e200077882 */ /* 0x000fe20000000000 */
[----:B------:R-:W-:-:S05]  /*2300*/  IMAD.MOV.U32 R57, RZ, RZ, R61 ;  /* 0x000000ffff397224 */ /* 0x000fca00078e003d */
[----:B------:R-:W-:Y:S01]  /*2310*/  FSEL R63, R57, UR8, P0 ;  /* 0x00000008393f7c08 */ /* 0x000fe20008000000 */
[----:B------:R-:W-:-:S05]  /*2320*/  IMAD.MOV.U32 R57, RZ, RZ, R60 ;  /* 0x000000ffff397224 */ /* 0x000fca00078e003c */
[----:B------:R-:W-:Y:S01]  /*2330*/  SEL R62, R57, UR6, P0 ;  /* 0x00000006393e7c07 */ /* 0x000fe20008000000 */
[----:B------:R-:W-:Y:S01]  /*2340*/  DSETP.NEU.AND P0, PT, R58, RZ, PT ;  /* 0x000000ff3a00722a */ /* 0x000fe20003f0d000 */
[----:B------:R-:W-:Y:S01]  /*2350*/  @P1 LOP3.LUT R63, R64, 0x80000, RZ, 0xfc, !PT ;  /* 0x00080000403f1812 */ /* 0x000fe200078efcff */
[----:B------:R-:W-:Y:S01]  /*2360*/  UMOV UR6, 0xeb1c432d ;  /* 0xeb1c432d00067882 */ /* 0x000fe20000000000 */
[----:B------:R-:W-:Y:S02]  /*2370*/  MOV R64, RZ ;  /* 0x000000ff00407202 */ /* 0x000fe40000000f00 */
[----:B------:R-:W0:Y:S01]  /*2380*/  MUFU.RSQ64H R65, R63 ;  /* 0x0000003f00417308 */ /* 0x000e220000001c00 */
[----:B------:R-:W-:Y:S02]  /*2390*/  LOP3.LUT R57, R56, 0x100000, RZ, 0xfc, !PT ;  /* 0x0010000038397812 */ /* 0x000fe400078efcff */
[----:B------:R-:W-:Y:S02]  /*23a0*/  MOV R56, RZ ;  /* 0x000000ff00387202 */ /* 0x000fe40000000f00 */
[----:B------:R-:W-:Y:S01]  /*23b0*/  ISETP.GE.U32.AND P1, PT, R7, 0x7ff00000, PT ;  /* 0x7ff000000700780c */ /* 0x000fe20003f26070 */
[----:B0-----:R-:W-:-:S08]  /*23c0*/  DMUL R66, R64, R64 ;  /* 0x0000004040427228 */ /* 0x001fd00000000000 */
[----:B------:R-:W-:Y:S01]  /*23d0*/  DFMA R66, R62, -R66, 1 ;  /* 0x3ff000003e42742b */ /* 0x000fe20000000842 */
[----:B------:R-:W-:Y:S02]  /*23e0*/  IMAD.MOV.U32 R62, RZ, RZ, R2 ;  /* 0x000000ffff3e7224 */ /* 0x000fe400078e0002 */
[----:B------:R-:W-:-:S05]  /*23f0*/  IMAD.MOV.U32 R63, RZ, RZ, R3 ;  /* 0x000000ffff3f7224 */ /* 0x000fca00078e0003 */
[----:B------:R-:W-:Y:S02]  /*2400*/  DFMA R68, R66, R68, 0.5 ;  /* 0x3fe000004244742b */ /* 0x000fe40000000044 */
[----:B------:R-:W-:-:S08]  /*2410*/  DMUL R66, R64, R66 ;  /* 0x0000004240427228 */ /* 0x000fd00000000000 */
[----:B------:R-:W-:-:S08]  /*2420*/  DFMA R66, R68, R66, R64 ;  /* 0x000000424442722b */ /* 0x000fd00000000040 */
[----:B------:R-:W-:-:S08]  /*2430*/  DMUL R66, R60, R66 ;  /* 0x000000423c427228 */ /* 0x000fd00000000000 */
[----:B------:R-:W-:Y:S01]  /*2440*/  DMUL R66, R66, R56 ;  /* 0x0000003842427228 */ /* 0x000fe20000000000 */
[----:B------:R-:W-:-:S09]  /*2450*/  MOV R56, R4 ;  /* 0x0000000400387202 */ /* 0x000fd20000000f00 */
[-C--:B------:R-:W-:Y:S02]  /*2460*/  FSEL R57, R66, R6.reuse, !P1 ;  /* 0x0000000642397208 */ /* 0x080fe40004800000 */
[-C--:B------:R-:W-:Y:S02]  /*2470*/  FSEL R67, R67, R7.reuse, !P1 ;  /* 0x0000000743437208 */ /* 0x080fe40004800000 */
[----:B------:R-:W-:Y:S01]  /*2480*/  FSEL R6, R57, R6, P0 ;  /* 0x0000000639067208 */ /* 0x000fe20000000000 */
[----:B------:R-:W-:Y:S01]  /*2490*/  IMAD.MOV.U32 R57, RZ, RZ, R5 ;  /* 0x000000ffff397224 */ /* 0x000fe200078e0005 */
[----:B------:R-:W-:-:S06]  /*24a0*/  FSEL R7, R67, R7, P0 ;  /* 0x0000000743077208 */ /* 0x000fcc0000000000 */
[----:B------:R-:W-:-:S14]  /*24b0*/  DSETP.GE.AND P0, PT, R6, UR6, PT ;  /* 0x0000000606007e2a */ /* 0x000fdc000bf06000 */
[----:B------:R-:W-:Y:S05]  /*24c0*/  @P0 BRA `(.L_x_17) ;  /* 0xffffffe0002c0947 */ /* 0x000fea000383ffff */
[----:B------:R-:W0:Y:S02]  /*24d0*/  LDCU.64 UR6, c[0x0][0x388] ;  /* 0x00007100ff0677ac */ /* 0x000e240008000a00 */
[----:B0-----:R-:W-:-:S06]  /*24e0*/  UIMAD.WIDE UR6, UR9, 0x8, UR6 ;  /* 0x00000008090678a5 */ /* 0x001fcc000f8e0206 */
[----:B------:R-:W-:Y:S01]  /*24f0*/  IMAD.U32 R6, RZ, RZ, UR6 ;  /* 0x00000006ff067e24 */ /* 0x000fe2000f8e00ff */
[----:B------:R-:W-:Y:S01]  /*2500*/  MOV R7, UR7 ;  /* 0x0000000700077c02 */ /* 0x000fe20008000f00 */
[----:B------:R-:W-:Y:S02]  /*2510*/  IMAD.U32 R8, RZ, RZ, UR6 ;  /* 0x00000006ff087e24 */ /* 0x000fe4000f8e00ff */
[----:B------:R-:W-:Y:S02]  /*2520*/  IMAD.U32 R9, RZ, RZ, UR7 ;  /* 0x00000007ff097e24 */ /* 0x000fe4000f8e00ff */
[----:B------:R-:W-:Y:S04]  /*2530*/  STG.E.64 desc[UR10][R6.64], R2 ;  /* 0x0000000206007986 */ /* 0x000fe8000c101b0a */
[----:B------:R-:W-:Y:S01]  /*2540*/  STG.E.64 desc[UR10][R8.64+0x8], R4 ;  /* 0x0000080408007986 */ /* 0x000fe2000c101b0a */
[----:B------:R-:W-:Y:S05]  /*2550*/  EXIT ;  /* 0x000000000000794d */ /* 0x000fea0003800000 */
        .weak           $__internal_0_$__cuda_sm20_div_rn_f64_full
        .type           $__internal_0_$__cuda_sm20_div_rn_f64_full,@function
        .size           $__internal_0_$__cuda_sm20_div_rn_f64_full,(.L_x_24 - $__internal_0_$__cuda_sm20_div_rn_f64_full)
$__internal_0_$__cuda_sm20_div_rn_f64_full:
[C---:B------:R-:W-:Y:S01]  /*2560*/  FSETP.GEU.AND P0, PT, |R59|.reuse, 1.469367938527859385e-39, PT ;  /* 0x001000003b00780b */ /* 0x040fe20003f0e200 */
[----:B------:R-:W-:Y:S01]  /*2570*/  IMAD.MOV.U32 R64, RZ, RZ, 0x1 ;  /* 0x00000001ff407424 */ /* 0x000fe200078e00ff */
[C---:B------:R-:W-:Y:S01]  /*2580*/  LOP3.LUT R60, R59.reuse, 0x800fffff, RZ, 0xc0, !PT ;  /* 0x800fffff3b3c7812 */ /* 0x040fe200078ec0ff */
[----:B------:R-:W-:Y:S01]  /*2590*/  IMAD.MOV.U32 R68, RZ, RZ, 0x1ca00000 ;  /* 0x1ca00000ff447424 */ /* 0x000fe200078e00ff */
[----:B------:R-:W-:Y:S02]  /*25a0*/  LOP3.LUT R73, R59, 0x7ff00000, RZ, 0xc0, !PT ;  /* 0x7ff000003b497812 */ /* 0x000fe400078ec0ff */
[----:B------:R-:W-:Y:S02]  /*25b0*/  LOP3.LUT R61, R60, 0x3ff00000, RZ, 0xfc, !PT ;  /* 0x3ff000003c3d7812 */ /* 0x000fe400078efcff */
[----:B------:R-:W-:Y:S02]  /*25c0*/  MOV R60, R58 ;  /* 0x0000003a003c7202 */ /* 0x000fe40000000f00 */
[----:B------:R-:W-:-:S03]  /*25d0*/  LOP3.LUT R72, R5, 0x7ff00000, RZ, 0xc0, !PT ;  /* 0x7ff0000005487812 */ /* 0x000fc600078ec0ff */
[----:B------:R-:W-:Y:S01]  /*25e0*/  @!P0 DMUL R60, R58, 8.98846567431157953865e+307 ;  /* 0x7fe000003a3c8828 */ /* 0x000fe20000000000 */
[----:B------:R-:W-:-:S04]  /*25f0*/  ISETP.GE.U32.AND P1, PT, R72, R73, PT ;  /* 0x000000494800720c */ /* 0x000fc80003f26070 */
[----:B------:R-:W-:Y:S01]  /*2600*/  SEL R69, R68, 0x63400000, !P1 ;  /* 0x6340000044457807 */ /* 0x000fe20004800000 */
[----:B------:R-:W0:Y:S01]  /*2610*/  MUFU.RCP64H R65, R61 ;  /* 0x0000003d00417308 */ /* 0x000e220000001800 */
[----:B------:R-:W-:Y:S01]  /*2620*/  FSETP.GEU.AND P1, PT, |R5|, 1.469367938527859385e-39, PT ;  /* 0x001000000500780b */ /* 0x000fe20003f2e200 */
[----:B0-----:R-:W-:-:S08]  /*2630*/  DFMA R66, R64, -R60, 1 ;  /* 0x3ff000004042742b */ /* 0x001fd0000000083c */
[----:B------:R-:W-:-:S08]  /*2640*/  DFMA R66, R66, R66, R66 ;  /* 0x000000424242722b */ /* 0x000fd00000000042 */
[----:B------:R-:W-:-:S08]  /*2650*/  DFMA R64, R64, R66, R64 ;  /* 0x000000424040722b */ /* 0x000fd00000000040 */
[----:B------:R-:W-:-:S08]  /*2660*/  DFMA R66, R64, -R60, 1 ;  /* 0x3ff000004042742b */ /* 0x000fd0000000083c */
[----:B------:R-:W-:Y:S01]  /*2670*/  DFMA R64, R64, R66, R64 ;  /* 0x000000424040722b */ /* 0x000fe20000000040 */
[----:B------:R-:W-:Y:S02]  /*2680*/  LOP3.LUT R67, R69, 0x800fffff, R5, 0xf8, !PT ;  /* 0x800fffff45437812 */ /* 0x000fe400078ef805 */
[----:B------:R-:W-:Y:S01]  /*2690*/  MOV R66, R4 ;  /* 0x0000000400427202 */ /* 0x000fe20000000f00 */
[----:B------:R-:W-:Y:S07]  /*26a0*/  @P1 BRA `(.L_x_18) ;  /* 0x0000000000201947 */ /* 0x000fee0003800000 */
[----:B------:R-:W-:-:S04]  /*26b0*/  LOP3.LUT R69, R59, 0x7ff00000, RZ, 0xc0, !PT ;  /* 0x7ff000003b457812 */ /* 0x000fc800078ec0ff */
[----:B------:R-:W-:-:S04]  /*26c0*/  ISETP.GE.U32.AND P1, PT, R72, R69, PT ;  /* 0x000000454800720c */ /* 0x000fc80003f26070 */
[----:B------:R-:W-:Y:S01]  /*26d0*/  SEL R69, R68, 0x63400000, !P1 ;  /* 0x6340000044457807 */ /* 0x000fe20004800000 */
[----:B------:R-:W-:-:S03]  /*26e0*/  IMAD.MOV.U32 R68, RZ, RZ, RZ ;  /* 0x000000ffff447224 */ /* 0x000fc600078e00ff */
[----:B------:R-:W-:-:S04]  /*26f0*/  LOP3.LUT R69, R69, 0x80000000, R5, 0xf8, !PT ;  /* 0x8000000045457812 */ /* 0x000fc800078ef805 */
[----:B------:R-:W-:-:S06]  /*2700*/  LOP3.LUT R69, R69, 0x100000, RZ, 0xfc, !PT ;  /* 0x0010000045457812 */ /* 0x000fcc00078efcff */
[----:B------:R-:W-:-:S10]  /*2710*/  DFMA R66, R66, 2, -R68 ;  /* 0x400000004242782b */ /* 0x000fd40000000844 */
[----:B------:R-:W-:-:S07]  /*2720*/  LOP3.LUT R72, R67, 0x7ff00000, RZ, 0xc0, !PT ;  /* 0x7ff0000043487812 */ /* 0x000fce00078ec0ff */
.L_x_18:
[----:B------:R-:W-:Y:S01]  /*2730*/  DMUL R68, R64, R66 ;  /* 0x0000004240447228 */ /* 0x000fe20000000000 */
[----:B------:R-:W-:-:S07]  /*2740*/  @!P0 LOP3.LUT R73, R61, 0x7ff00000, RZ, 0xc0, !PT ;  /* 0x7ff000003d498812 */ /* 0x000fce00078ec0ff */
[----:B------:R-:W-:-:S08]  /*2750*/  DFMA R70, R68, -R60, R66 ;  /* 0x8000003c4446722b */ /* 0x000fd00000000042 */
[----:B------:R-:W-:Y:S01]  /*2760*/  DFMA R70, R64, R70, R68 ;  /* 0x000000464046722b */ /* 0x000fe20000000044 */
[----:B------:R-:W-:-:S05]  /*2770*/  VIADD R64, R72, 0xffffffff ;  /* 0xffffffff48407836 */ /* 0x000fca0000000000 */
[----:B------:R-:W-:Y:S02]  /*2780*/  ISETP.GT.U32.AND P0, PT, R64, 0x7feffffe, PT ;  /* 0x7feffffe4000780c */ /* 0x000fe40003f04070 */
[----:B------:R-:W-:-:S04]  /*2790*/  IADD3 R64, PT, PT, R73, -0x1, RZ ;  /* 0xffffffff49407810 */ /* 0x000fc80007ffe0ff */
[----:B------:R-:W-:-:S13]  /*27a0*/  ISETP.GT.U32.OR P0, PT, R64, 0x7feffffe, P0 ;  /* 0x7feffffe4000780c */ /* 0x000fda0000704470 */
[----:B------:R-:W-:Y:S05]  /*27b0*/  @P0 BRA `(.L_x_19) ;  /* 0x0000000000740947 */ /* 0x000fea0003800000 */
[----:B------:R-:W-:Y:S01]  /*27c0*/  LOP3.LUT R64, R5, 0x7ff00000, RZ, 0xc0, !PT ;  /* 0x7ff0000005407812 */ /* 0x000fe200078ec0ff */
[----:B------:R-:W-:Y:S01]  /*27d0*/  IMAD.MOV.U32 R65, RZ, RZ, 0x1ca00000 ;  /* 0x1ca00000ff417424 */ /* 0x000fe200078e00ff */
[----:B------:R-:W-:-:S04]  /*27e0*/  LOP3.LUT R5, R59, 0x7ff00000, RZ, 0xc0, !PT ;  /* 0x7ff000003b057812 */ /* 0x000fc800078ec0ff */
[CC--:B------:R-:W-:Y:S02]  /*27f0*/  VIADDMNMX R4, R64.reuse, -R5.reuse, 0xb9600000, !PT ;  /* 0xb960000040047446 */ /* 0x0c0fe40007800905 */
[----:B------:R-:W-:Y:S02]  /*2800*/  ISETP.GE.U32.AND P0, PT, R64, R5, PT ;  /* 0x000000054000720c */ /* 0x000fe40003f06070 */
[----:B------:R-:W-:Y:S02]  /*2810*/  VIMNMX R4, PT, PT, R4, 0x46a00000, PT ;  /* 0x46a0000004047848 */ /* 0x000fe40003fe0100 */
[----:B------:R-:W-:-:S05]  /*2820*/  SEL R5, R65, 0x63400000, !P0 ;  /* 0x6340000041057807 */ /* 0x000fca0004000000 */
[----:B------:R-:W-:Y:S02]  /*2830*/  IMAD.IADD R68, R4, 0x1, -R5 ;  /* 0x0000000104447824 */ /* 0x000fe400078e0a05 */
[----:B------:R-:W-:-:S03]  /*2840*/  IMAD.MOV.U32 R4, RZ, RZ, RZ ;  /* 0x000000ffff047224 */ /* 0x000fc600078e00ff */
[----:B------:R-:W-:-:S06]  /*2850*/  IADD3 R5, PT, PT, R68, 0x7fe00000, RZ ;  /* 0x7fe0000044057810 */ /* 0x000fcc0007ffe0ff */
[----:B------:R-:W-:-:S10]  /*2860*/  DMUL R64, R70, R4 ;  /* 0x0000000446407228 */ /* 0x000fd40000000000 */
[----:B------:R-:W-:-:S13]  /*2870*/  FSETP.GTU.AND P0, PT, |R65|, 1.469367938527859385e-39, PT ;  /* 0x001000004100780b */ /* 0x000fda0003f0c200 */
[----:B------:R-:W-:Y:S05]  /*2880*/  @P0 BRA `(.L_x_20) ;  /* 0x0000000000940947 */ /* 0x000fea0003800000 */
[----:B------:R-:W-:-:S06]  /*2890*/  DFMA R60, R70, -R60, R66 ;  /* 0x8000003c463c722b */ /* 0x000fcc0000000042 */
[----:B------:R-:W-:-:S04]  /*28a0*/  IMAD.MOV.U32 R60, RZ, RZ, RZ ;  /* 0x000000ffff3c7224 */ /* 0x000fc800078e00ff */
[C---:B------:R-:W-:Y:S02]  /*28b0*/  FSETP.NEU.AND P0, PT, R61.reuse, RZ, PT ;  /* 0x000000ff3d00720b */ /* 0x040fe40003f0d000 */
[----:B------:R-:W-:-:S04]  /*28c0*/  LOP3.LUT R59, R61, 0x80000000, R59, 0x48, !PT ;  /* 0x800000003d3b7812 */ /* 0x000fc800078e483b */
[----:B------:R-:W-:-:S07]  /*28d0*/  LOP3.LUT R61, R59, R5, RZ, 0xfc, !PT ;  /* 0x000000053b3d7212 */ /* 0x000fce00078efcff */
[----:B------:R-:W-:Y:S05]  /*28e0*/  @!P0 BRA `(.L_x_20) ;  /* 0x00000000007c8947 */ /* 0x000fea0003800000 */
[----:B------:R-:W-:Y:S01]  /*28f0*/  IADD3 R5, PT, PT, -R68, RZ, RZ ;  /* 0x000000ff44057210 */ /* 0x000fe20007ffe1ff */
[----:B------:R-:W-:Y:S01]  /*2900*/  IMAD.MOV.U32 R4, RZ, RZ, RZ ;  /* 0x000000ffff047224 */ /* 0x000fe200078e00ff */
[----:B------:R-:W-:-:S05]  /*2910*/  DMUL.RP R60, R70, R60 ;  /* 0x0000003c463c7228 */ /* 0x000fca0000008000 */
[----:B------:R-:W-:-:S05]  /*2920*/  DFMA R4, R64, -R4, R70 ;  /* 0x800000044004722b */ /* 0x000fca0000000046 */
[----:B------:R-:W-:Y:S02]  /*2930*/  LOP3.LUT R59, R61, R59, RZ, 0x3c, !PT ;  /* 0x0000003b3d3b7212 */ /* 0x000fe400078e3cff */
[----:B------:R-:W-:-:S04]  /*2940*/  IADD3 R4, PT, PT, -R68, -0x43300000, RZ ;  /* 0xbcd0000044047810 */ /* 0x000fc80007ffe1ff */
[----:B------:R-:W-:-:S04]  /*2950*/  FSETP.NEU.AND P0, PT, |R5|, R4, PT ;  /* 0x000000040500720b */ /* 0x000fc80003f0d200 */
[----:B------:R-:W-:Y:S02]  /*2960*/  FSEL R64, R60, R64, !P0 ;  /* 0x000000403c407208 */ /* 0x000fe40004000000 */
[----:B------:R-:W-:Y:S01]  /*2970*/  FSEL R65, R59, R65, !P0 ;  /* 0x000000413b417208 */ /* 0x000fe20004000000 */
[----:B------:R-:W-:Y:S06]  /*2980*/  BRA `(.L_x_20) ;  /* 0x0000000000547947 */ /* 0x000fec0003800000 */
.L_x_19:
[----:B------:R-:W-:-:S14]  /*2990*/  DSETP.NAN.AND P0, PT, R4, R4, PT ;  /* 0x000000040400722a */ /* 0x000fdc0003f08000 */
[----:B------:R-:W-:Y:S05]  /*29a0*/  @P0 BRA `(.L_x_21) ;  /* 0x0000000000440947 */ /* 0x000fea0003800000 */
[----:B------:R-:W-:-:S14]  /*29b0*/  DSETP.NAN.AND P0, PT, R58, R58, PT ;  /* 0x0000003a3a00722a */ /* 0x000fdc0003f08000 */
[----:B------:R-:W-:Y:S05]  /*29c0*/  @P0 BRA `(.L_x_22) ;  /* 0x0000000000300947 */ /* 0x000fea0003800000 */
[----:B------:R-:W-:Y:S01]  /*29d0*/  ISETP.NE.AND P0, PT, R72, R73, PT ;  /* 0x000000494800720c */ /* 0x000fe20003f05270 */
[----:B------:R-:W-:Y:S01]  /*29e0*/  IMAD.MOV.U32 R64, RZ, RZ, 0x0 ;  /* 0x00000000ff407424 */ /* 0x000fe200078e00ff */
[----:B------:R-:W-:-:S11]  /*29f0*/  MOV R65, 0xfff80000 ;  /* 0xfff8000000417802 */ /* 0x000fd60000000f00 */
[----:B------:R-:W-:Y:S05]  /*2a00*/  @!P0 BRA `(.L_x_20) ;  /* 0x0000000000348947 */ /* 0x000fea0003800000 */
[----:B------:R-:W-:Y:S02]  /*2a10*/  ISETP.NE.AND P0, PT, R72, 0x7ff00000, PT ;  /* 0x7ff000004800780c */ /* 0x000fe40003f05270 */
[----:B------:R-:W-:Y:S02]  /*2a20*/  LOP3.LUT R65, R5, 0x80000000, R59, 0x48, !PT ;  /* 0x8000000005417812 */ /* 0x000fe400078e483b */
[----:B------:R-:W-:-:S13]  /*2a30*/  ISETP.EQ.OR P0, PT, R73, RZ, !P0 ;  /* 0x000000ff4900720c */ /* 0x000fda0004702670 */
[----:B------:R-:W-:Y:S01]  /*2a40*/  @P0 LOP3.LUT R4, R65, 0x7ff00000, RZ, 0xfc, !PT ;  /* 0x7ff0000041040812 */ /* 0x000fe200078efcff */
[----:B------:R-:W-:Y:S02]  /*2a50*/  @!P0 IMAD.MOV.U32 R64, RZ, RZ, RZ ;  /* 0x000000ffff408224 */ /* 0x000fe400078e00ff */
[----:B------:R-:W-:Y:S01]  /*2a60*/  @P0 IMAD.MOV.U32 R64, RZ, RZ, RZ ;  /* 0x000000ffff400224 */ /* 0x000fe200078e00ff */
[----:B------:R-:W-:Y:S01]  /*2a70*/  @P0 MOV R65, R4 ;  /* 0x0000000400410202 */ /* 0x000fe20000000f00 */
[----:B------:R-:W-:Y:S06]  /*2a80*/  BRA `(.L_x_20) ;  /* 0x0000000000147947 */ /* 0x000fec0003800000 */
.L_x_22:
[----:B------:R-:W-:Y:S01]  /*2a90*/  LOP3.LUT R65, R59, 0x80000, RZ, 0xfc, !PT ;  /* 0x000800003b417812 */ /* 0x000fe200078efcff */
[----:B------:R-:W-:Y:S01]  /*2aa0*/  IMAD.MOV.U32 R64, RZ, RZ, R58 ;  /* 0x000000ffff407224 */ /* 0x000fe200078e003a */
[----:B------:R-:W-:Y:S06]  /*2ab0*/  BRA `(.L_x_20) ;  /* 0x0000000000087947 */ /* 0x000fec0003800000 */
.L_x_21:
[----:B------:R-:W-:Y:S01]  /*2ac0*/  LOP3.LUT R65, R5, 0x80000, RZ, 0xfc, !PT ;  /* 0x0008000005417812 */ /* 0x000fe200078efcff */
[----:B------:R-:W-:-:S07]  /*2ad0*/  IMAD.MOV.U32 R64, RZ, RZ, R4 ;  /* 0x000000ffff407224 */ /* 0x000fce00078e0004 */
.L_x_20:
[----:B------:R-:W-:Y:S01]  /*2ae0*/  MOV R75, 0x0 ;  /* 0x00000000004b7802 */ /* 0x000fe20000000f00 */
[----:B------:R-:W-:Y:S01]  /*2af0*/  IMAD.MOV.U32 R5, RZ, RZ, R65 ;  /* 0x000000ffff057224 */ /* 0x000fe200078e0041 */
[----:B------:R-:W-:Y:S02]  /*2b00*/  MOV R4, R64 ;  /* 0x0000004000047202 */ /* 0x000fe40000000f00 */
[----:B------:R-:W-:Y:S05]  /*2b10*/  RET.REL.NODEC R74 `(_Z9meanShiftPdS_S_S_) ;  /* 0xffffffd44a387950 */ /* 0x000fea0003c3ffff */
.L_x_23:
[----:B------:R-:W-:-:S00]  /*2b20*/  BRA `(.L_x_23) ;  /* 0xfffffffc00fc7947 */ /* 0x000fc0000383ffff */
[----:B------:R-:W-:-:S00]  /*2b30*/  NOP ;  /* 0x0000000000007918 */ /* 0x000fc00000000000 */
        /* <DEDUP_REMOVED lines=12> */
.L_x_24:


//--------------------- .nv.shared.reserved.0     --------------------------
	.section	.nv.shared.reserved.0,"aw",@nobits
	.weak		__nv_reservedSMEM_offset_0_alias
	.size		__nv_reservedSMEM_offset_0_alias, 0, 64
	.other		__nv_reservedSMEM_offset_0_alias,@"STO_CUDA_RESERVED_SHARED STV_DEFAULT"
__nv_reservedSMEM_offset_0_alias:
	.zero		0
	.zero		64


//--------------------- .nv.constant0._Z9meanShiftPdS_S_S_ --------------------------
	.section	.nv.constant0._Z9meanShiftPdS_S_S_,"a",@progbits
	.sectionflags	@""
	.align	4
.nv.constant0._Z9meanShiftPdS_S_S_:
	.zero		928


//--------------------- SYMBOLS --------------------------

	.type		.nv.reservedSmem.offset0,@object
	.size		.nv.reservedSmem.offset0,0x4
